//
// Generated by NVIDIA NVVM Compiler
//
// Compiler Build ID: CL-36424714
// Cuda compilation tools, release 13.0, V13.0.88
// Based on NVVM 20.0.0
//

.version 9.0
.target sm_100
.address_size 64

	// .globl	_Z6kernelPdS_S_S_iiii
.func  (.param .b64 func_retval0) __internal_accurate_pow
(
	.param .b64 __internal_accurate_pow_param_0
)
;

.visible .entry _Z6kernelPdS_S_S_iiii(
	.param .u64 .ptr .align 1 _Z6kernelPdS_S_S_iiii_param_0,
	.param .u64 .ptr .align 1 _Z6kernelPdS_S_S_iiii_param_1,
	.param .u64 .ptr .align 1 _Z6kernelPdS_S_S_iiii_param_2,
	.param .u64 .ptr .align 1 _Z6kernelPdS_S_S_iiii_param_3,
	.param .u32 _Z6kernelPdS_S_S_iiii_param_4,
	.param .u32 _Z6kernelPdS_S_S_iiii_param_5,
	.param .u32 _Z6kernelPdS_S_S_iiii_param_6,
	.param .u32 _Z6kernelPdS_S_S_iiii_param_7
)
{
	.reg .pred 	%p<44>;
	.reg .b32 	%r<65>;
	.reg .b32 	%f<45>;
	.reg .b64 	%rd<27>;
	.reg .b64 	%fd<75>;

	ld.param.u64 	%rd8, [_Z6kernelPdS_S_S_iiii_param_0];
	ld.param.u64 	%rd9, [_Z6kernelPdS_S_S_iiii_param_1];
	ld.param.u64 	%rd10, [_Z6kernelPdS_S_S_iiii_param_2];
	ld.param.u32 	%r12, [_Z6kernelPdS_S_S_iiii_param_4];
	ld.param.u32 	%r9, [_Z6kernelPdS_S_S_iiii_param_5];
	ld.param.u32 	%r10, [_Z6kernelPdS_S_S_iiii_param_6];
	ld.param.u32 	%r11, [_Z6kernelPdS_S_S_iiii_param_7];
	cvta.to.global.u64 	%rd1, %rd8;
	mov.u32 	%r13, %ctaid.x;
	mov.u32 	%r14, %ntid.x;
	mov.u32 	%r15, %tid.x;
	mad.lo.s32 	%r1, %r13, %r14, %r15;
	setp.ge.s32 	%p1, %r1, %r12;
	@%p1 bra 	$L__BB0_15;
	cvt.rn.f64.s32 	%fd8, %r10;
	rcp.rn.f64 	%fd1, %fd8;
	div.s32 	%r2, %r1, %r10;
	cvt.rn.f64.s32 	%fd9, %r2;
	cvt.rn.f64.s32 	%fd10, %r11;
	rcp.rn.f64 	%fd2, %fd10;
	mul.f64 	%fd11, %fd2, %fd9;
	cvt.rn.f32.f64 	%f1, %fd11;
	setp.eq.f32 	%p2, %f1, 0f00000000;
	mov.f32 	%f44, 0f3F800000;
	@%p2 bra 	$L__BB0_4;
	mov.f32 	%f6, 0f32CD8C70;
	mov.f32 	%f7, 0f3ED90735;
	mul.rn.f32 	%f8, %f7, %f6;
	mov.f32 	%f9, 0f3DBDD9BD;
	mov.f32 	%f10, 0f3DF9B38D;
	mul.rn.f32 	%f11, %f10, %f9;
	mul.f32 	%f12, %f11, 0f40400000;
	fma.rn.f32 	%f13, %f8, 0f3FB8AA3B, 0f33773EAE;
	fma.rn.f32 	%f14, 0f3E9BE32A, 0f32A55E34, %f13;
	fma.rn.f32 	%f15, %f12, %f8, %f14;
	fma.rn.f32 	%f16, %f11, 0f3E9BE32A, %f15;
	mov.f32 	%f17, 0f3FB83977;
	add.rn.f32 	%f18, %f17, %f16;
	mul.rn.f32 	%f19, %f18, %f1;
	cvt.rni.f32.f32 	%f20, %f19;
	sub.f32 	%f21, %f19, %f20;
	neg.f32 	%f22, %f19;
	fma.rn.f32 	%f23, %f18, %f1, %f22;
	mov.f32 	%f24, 0fBFB83977;
	add.rn.f32 	%f25, %f18, %f24;
	neg.f32 	%f26, %f25;
	add.rn.f32 	%f27, %f16, %f26;
	fma.rn.f32 	%f28, %f27, %f1, %f23;
	add.f32 	%f29, %f21, %f28;
	setp.gt.f32 	%p3, %f20, 0f00000000;
	selp.b32 	%r16, 0, -2097152000, %p3;
	abs.f32 	%f30, %f1;
	setp.num.f32 	%p4, %f30, %f30;
	setp.lt.f32 	%p5, %f19, 0f00000000;
	selp.f32 	%f31, 0f00000000, 0f7F800000, %p5;
	abs.f32 	%f32, %f19;
	setp.gt.f32 	%p6, %f32, 0f43180000;
	cvt.rzi.s32.f32 	%r17, %f20;
	shl.b32 	%r18, %r17, 23;
	sub.s32 	%r19, %r18, %r16;
	mov.b32 	%f33, %r19;
	add.s32 	%r20, %r16, 2130706432;
	mov.b32 	%f34, %r20;
	fma.rn.f32 	%f35, %f29, 0f391FCB8E, 0f3AAF85ED;
	fma.rn.f32 	%f36, %f35, %f29, 0f3C1D9856;
	fma.rn.f32 	%f37, %f36, %f29, 0f3D6357BB;
	fma.rn.f32 	%f38, %f37, %f29, 0f3E75FDEC;
	fma.rn.f32 	%f39, %f38, %f29, 0f3F317218;
	fma.rn.f32 	%f40, %f39, %f29, 0f3F800000;
	mul.f32 	%f41, %f40, %f34;
	mul.f32 	%f42, %f41, %f33;
	selp.f32 	%f44, %f31, %f42, %p6;
	@%p4 bra 	$L__BB0_4;
	mov.f32 	%f43, 0f402DF854;
	add.rn.f32 	%f44, %f43, %f1;
$L__BB0_4:
	rem.s32 	%r21, %r1, %r10;
	cvt.f64.f32 	%fd12, %f44;
	cvt.rn.f64.s32 	%fd13, %r21;
	mul.f64 	%fd14, %fd1, %fd13;
	mul.f64 	%fd15, %fd14, %fd12;
	cvta.to.global.u64 	%rd12, %rd10;
	mul.wide.s32 	%rd13, %r1, 8;
	add.s64 	%rd2, %rd12, %rd13;
	st.global.f64 	[%rd2], %fd15;
	add.s64 	%rd3, %rd1, %rd13;
	mov.b64 	%rd14, 0;
	st.global.u64 	[%rd3], %rd14;
	cvta.to.global.u64 	%rd15, %rd9;
	add.s64 	%rd4, %rd15, %rd13;
	st.global.u64 	[%rd4], %rd14;
	setp.ne.s32 	%p7, %r2, 0;
	add.s32 	%r23, %r11, -1;
	setp.ne.s32 	%p8, %r2, %r23;
	and.pred  	%p9, %p7, %p8;
	setp.ne.s32 	%p10, %r21, 0;
	and.pred  	%p11, %p10, %p9;
	add.s32 	%r24, %r10, -1;
	setp.ne.s32 	%p12, %r21, %r24;
	and.pred  	%p13, %p11, %p12;
	@%p13 bra 	$L__BB0_6;
	ld.global.f64 	%fd74, [%rd2];
	st.global.f64 	[%rd3], %fd74;
	st.global.f64 	[%rd4], %fd74;
	bra.uni 	$L__BB0_15;
$L__BB0_6:
	ld.param.u64 	%rd26, [_Z6kernelPdS_S_S_iiii_param_3];
	ld.param.u64 	%rd25, [_Z6kernelPdS_S_S_iiii_param_0];
	bar.sync 	0;
	mul.f64 	%fd16, %fd1, %fd2;
	{
	.reg .b32 %temp; 
	mov.b64 	{%temp, %r26}, %fd16;
	}
	mov.f64 	%fd17, 0d4000000000000000;
	{
	.reg .b32 %temp; 
	mov.b64 	{%temp, %r27}, %fd17;
	}
	and.b32  	%r28, %r27, 2146435072;
	setp.eq.s32 	%p14, %r28, 1062207488;
	abs.f64 	%fd18, %fd16;
	{ // callseq 0, 0
	.param .b64 param0;
	st.param.f64 	[param0], %fd18;
	.param .b64 retval0;
	call.uni (retval0), 
	__internal_accurate_pow, 
	(
	param0
	);
	ld.param.f64 	%fd19, [retval0];
	} // callseq 0
	setp.lt.s32 	%p16, %r26, 0;
	neg.f64 	%fd21, %fd19;
	selp.f64 	%fd22, %fd21, %fd19, %p14;
	selp.f64 	%fd23, %fd22, %fd19, %p16;
	setp.eq.f64 	%p17, %fd16, 0d0000000000000000;
	selp.b32 	%r29, %r26, 0, %p14;
	setp.lt.s32 	%p18, %r27, 0;
	or.b32  	%r30, %r29, 2146435072;
	selp.b32 	%r31, %r30, %r29, %p18;
	mov.b32 	%r63, 0;
	mov.b64 	%fd24, {%r63, %r31};
	add.f64 	%fd25, %fd16, 0d4000000000000000;
	{
	.reg .b32 %temp; 
	mov.b64 	{%temp, %r32}, %fd25;
	}
	and.b32  	%r33, %r32, 2146435072;
	setp.eq.s32 	%p19, %r33, 2146435072;
	setp.nan.f64 	%p20, %fd16, %fd16;
	setp.neu.f64 	%p21, %fd18, 0d7FF0000000000000;
	selp.b32 	%r34, 0, 2146435072, %p18;
	and.b32  	%r35, %r27, 2147483647;
	setp.ne.s32 	%p22, %r35, 1071644672;
	and.pred  	%p23, %p14, %p22;
	or.b32  	%r36, %r34, -2147483648;
	selp.b32 	%r37, %r36, %r34, %p23;
	selp.b32 	%r38, %r37, %r34, %p16;
	mov.b64 	%fd26, {%r63, %r38};
	add.rn.f64 	%fd27, %fd16, %fd17;
	setp.eq.f64 	%p25, %fd16, 0d3FF0000000000000;
	{
	.reg .b32 %temp; 
	mov.b64 	{%temp, %r39}, %fd2;
	}
	abs.f64 	%fd28, %fd2;
	{ // callseq 1, 0
	.param .b64 param0;
	st.param.f64 	[param0], %fd28;
	.param .b64 retval0;
	call.uni (retval0), 
	__internal_accurate_pow, 
	(
	param0
	);
	ld.param.f64 	%fd29, [retval0];
	} // callseq 1
	setp.lt.s32 	%p26, %r39, 0;
	neg.f64 	%fd31, %fd29;
	selp.f64 	%fd32, %fd31, %fd29, %p14;
	selp.f64 	%fd33, %fd32, %fd29, %p26;
	setp.eq.f64 	%p27, %fd2, 0d0000000000000000;
	selp.b32 	%r40, %r39, 0, %p14;
	or.b32  	%r41, %r40, 2146435072;
	selp.b32 	%r42, %r41, %r40, %p18;
	mov.b64 	%fd34, {%r63, %r42};
	add.f64 	%fd35, %fd2, 0d4000000000000000;
	{
	.reg .b32 %temp; 
	mov.b64 	{%temp, %r43}, %fd35;
	}
	and.b32  	%r44, %r43, 2146435072;
	setp.eq.s32 	%p28, %r44, 2146435072;
	setp.eq.f64 	%p29, %fd28, 0d7FF0000000000000;
	selp.b32 	%r45, %r37, %r34, %p26;
	mov.b64 	%fd36, {%r63, %r45};
	setp.eq.f64 	%p30, %fd2, 0d3FF0000000000000;
	sub.s32 	%r46, %r1, %r10;
	cvta.to.global.u64 	%rd16, %rd25;
	mul.wide.s32 	%rd17, %r46, 8;
	add.s64 	%rd5, %rd16, %rd17;
	mul.wide.s32 	%rd18, %r10, 8;
	add.s64 	%rd6, %rd3, %rd18;
	{
	.reg .b32 %temp; 
	mov.b64 	{%temp, %r47}, %fd1;
	}
	abs.f64 	%fd37, %fd1;
	{ // callseq 2, 0
	.param .b64 param0;
	st.param.f64 	[param0], %fd37;
	.param .b64 retval0;
	call.uni (retval0), 
	__internal_accurate_pow, 
	(
	param0
	);
	ld.param.f64 	%fd38, [retval0];
	} // callseq 2
	setp.lt.s32 	%p31, %r47, 0;
	neg.f64 	%fd40, %fd38;
	selp.f64 	%fd41, %fd40, %fd38, %p14;
	selp.f64 	%fd42, %fd41, %fd38, %p31;
	setp.eq.f64 	%p32, %fd1, 0d0000000000000000;
	selp.b32 	%r48, %r47, 0, %p14;
	or.b32  	%r49, %r48, 2146435072;
	selp.b32 	%r50, %r49, %r48, %p18;
	mov.b64 	%fd43, {%r63, %r50};
	add.f64 	%fd44, %fd1, 0d4000000000000000;
	{
	.reg .b32 %temp; 
	mov.b64 	{%temp, %r51}, %fd44;
	}
	and.b32  	%r52, %r51, 2146435072;
	setp.eq.s32 	%p33, %r52, 2146435072;
	setp.eq.f64 	%p34, %fd37, 0d7FF0000000000000;
	selp.b32 	%r53, %r37, %r34, %p31;
	mov.b64 	%fd45, {%r63, %r53};
	setp.eq.f64 	%p35, %fd1, 0d3FF0000000000000;
	shl.b32 	%r54, %r2, 1;
	add.s32 	%r55, %r10, %r54;
	sub.s32 	%r56, %r1, %r55;
	add.s32 	%r3, %r56, 1;
	cvta.to.global.u64 	%rd19, %rd26;
	mul.wide.s32 	%rd20, %r3, 8;
	add.s64 	%rd7, %rd19, %rd20;
	selp.f64 	%fd46, %fd24, %fd23, %p17;
	selp.f64 	%fd47, %fd27, %fd46, %p20;
	selp.f64 	%fd48, %fd47, %fd26, %p21;
	selp.f64 	%fd49, %fd48, %fd46, %p19;
	selp.f64 	%fd3, 0d3FF0000000000000, %fd49, %p25;
	selp.f64 	%fd50, %fd34, %fd33, %p27;
	selp.f64 	%fd51, %fd36, %fd50, %p28;
	selp.f64 	%fd52, %fd51, %fd50, %p29;
	selp.f64 	%fd4, 0d3FF0000000000000, %fd52, %p30;
	selp.f64 	%fd53, %fd43, %fd42, %p32;
	selp.f64 	%fd54, %fd45, %fd53, %p33;
	selp.f64 	%fd55, %fd54, %fd53, %p34;
	selp.f64 	%fd5, 0d3FF0000000000000, %fd55, %p35;
	add.f64 	%fd56, %fd5, %fd5;
	fma.rn.f64 	%fd6, %fd4, 0d4000000000000000, %fd56;
$L__BB0_7:
	setp.lt.s32 	%p36, %r9, 3;
	ld.global.f64 	%fd57, [%rd2];
	ld.global.f64 	%fd58, [%rd3+-8];
	ld.global.f64 	%fd59, [%rd3+8];
	add.f64 	%fd60, %fd58, %fd59;
	mul.f64 	%fd61, %fd60, %fd4;
	mul.f64 	%fd62, %fd57, %fd3;
	sub.f64 	%fd63, %fd61, %fd62;
	ld.global.f64 	%fd64, [%rd5];
	ld.global.f64 	%fd65, [%rd6];
	add.f64 	%fd66, %fd64, %fd65;
	fma.rn.f64 	%fd67, %fd66, %fd5, %fd63;
	div.rn.f64 	%fd68, %fd67, %fd6;
	st.global.f64 	[%rd4], %fd68;
	bar.sync 	0;
	ld.global.f64 	%fd69, [%rd4];
	st.global.f64 	[%rd3], %fd69;
	bar.sync 	0;
	setp.ne.s32 	%p37, %r63, 0;
	or.pred  	%p38, %p37, %p36;
	@%p38 bra 	$L__BB0_14;
	mov.b32 	%r64, 2;
$L__BB0_9:
	add.s32 	%r58, %r64, -1;
	and.b32  	%r59, %r58, %r3;
	setp.ne.s32 	%p39, %r59, 0;
	@%p39 bra 	$L__BB0_13;
	ld.global.f64 	%fd70, [%rd7];
	shr.s32 	%r6, %r64, 1;
	mul.wide.s32 	%rd21, %r6, 8;
	add.s64 	%rd22, %rd7, %rd21;
	ld.global.f64 	%fd71, [%rd22];
	max.f64 	%fd7, %fd70, %fd71;
	st.global.f64 	[%rd7], %fd7;
	rem.s32 	%r60, %r9, %r64;
	setp.ne.s32 	%p40, %r60, %r6;
	@%p40 bra 	$L__BB0_13;
	add.s32 	%r61, %r64, %r6;
	sub.s32 	%r62, %r9, %r61;
	setp.ne.s32 	%p41, %r3, %r62;
	@%p41 bra 	$L__BB0_13;
	mul.wide.s32 	%rd23, %r64, 8;
	add.s64 	%rd24, %rd7, %rd23;
	ld.global.f64 	%fd72, [%rd24];
	max.f64 	%fd73, %fd7, %fd72;
	st.global.f64 	[%rd7], %fd73;
$L__BB0_13:
	shl.b32 	%r64, %r64, 1;
	bar.sync 	0;
	setp.lt.s32 	%p42, %r64, %r9;
	@%p42 bra 	$L__BB0_9;
$L__BB0_14:
	add.s32 	%r63, %r63, 1;
	setp.ne.s32 	%p43, %r63, 1000;
	@%p43 bra 	$L__BB0_7;
$L__BB0_15:
	ret;

}
.func  (.param .b64 func_retval0) __internal_accurate_pow(
	.param .b64 __internal_accurate_pow_param_0
)
{
	.reg .pred 	%p<8>;
	.reg .b32 	%r<49>;
	.reg .b32 	%f<3>;
	.reg .b64 	%fd<109>;

	ld.param.f64 	%fd10, [__internal_accurate_pow_param_0];
	{
	.reg .b32 %temp; 
	mov.b64 	{%temp, %r46}, %fd10;
	}
	{
	.reg .b32 %temp; 
	mov.b64 	{%r45, %temp}, %fd10;
	}
	shr.u32 	%r47, %r46, 20;
	setp.gt.u32 	%p1, %r46, 1048575;
	@%p1 bra 	$L__BB1_2;
	mul.f64 	%fd11, %fd10, 0d4350000000000000;
	{
	.reg .b32 %temp; 
	mov.b64 	{%temp, %r46}, %fd11;
	}
	{
	.reg .b32 %temp; 
	mov.b64 	{%r45, %temp}, %fd11;
	}
	shr.u32 	%r16, %r46, 20;
	add.s32 	%r47, %r16, -54;
$L__BB1_2:
	add.s32 	%r48, %r47, -1023;
	and.b32  	%r17, %r46, -2146435073;
	or.b32  	%r18, %r17, 1072693248;
	mov.b64 	%fd107, {%r45, %r18};
	setp.lt.u32 	%p2, %r18, 1073127583;
	@%p2 bra 	$L__BB1_4;
	{
	.reg .b32 %temp; 
	mov.b64 	{%r19, %temp}, %fd107;
	}
	{
	.reg .b32 %temp; 
	mov.b64 	{%temp, %r20}, %fd107;
	}
	add.s32 	%r21, %r20, -1048576;
	mov.b64 	%fd107, {%r19, %r21};
	add.s32 	%r48, %r47, -1022;
$L__BB1_4:
	add.f64 	%fd12, %fd107, 0dBFF0000000000000;
	add.f64 	%fd13, %fd107, 0d3FF0000000000000;
	rcp.approx.ftz.f64 	%fd14, %fd13;
	neg.f64 	%fd15, %fd13;
	fma.rn.f64 	%fd16, %fd15, %fd14, 0d3FF0000000000000;
	fma.rn.f64 	%fd17, %fd16, %fd16, %fd16;
	fma.rn.f64 	%fd18, %fd17, %fd14, %fd14;
	mul.f64 	%fd19, %fd12, %fd18;
	fma.rn.f64 	%fd20, %fd12, %fd18, %fd19;
	mul.f64 	%fd21, %fd20, %fd20;
	fma.rn.f64 	%fd22, %fd21, 0d3EB0F5FF7D2CAFE2, 0d3ED0F5D241AD3B5A;
	fma.rn.f64 	%fd23, %fd22, %fd21, 0d3EF3B20A75488A3F;
	fma.rn.f64 	%fd24, %fd23, %fd21, 0d3F1745CDE4FAECD5;
	fma.rn.f64 	%fd25, %fd24, %fd21, 0d3F3C71C7258A578B;
	fma.rn.f64 	%fd26, %fd25, %fd21, 0d3F6249249242B910;
	fma.rn.f64 	%fd27, %fd26, %fd21, 0d3F89999999999DFB;
	sub.f64 	%fd28, %fd12, %fd20;
	add.f64 	%fd29, %fd28, %fd28;
	neg.f64 	%fd30, %fd20;
	fma.rn.f64 	%fd31, %fd30, %fd12, %fd29;
	mul.f64 	%fd32, %fd18, %fd31;
	fma.rn.f64 	%fd33, %fd21, %fd27, 0d3FB5555555555555;
	mov.f64 	%fd34, 0d3FB5555555555555;
	sub.f64 	%fd35, %fd34, %fd33;
	fma.rn.f64 	%fd36, %fd21, %fd27, %fd35;
	add.f64 	%fd37, %fd36, 0dBC46A4CB00B9E7B0;
	add.f64 	%fd38, %fd33, %fd37;
	sub.f64 	%fd39, %fd33, %fd38;
	add.f64 	%fd40, %fd37, %fd39;
	mul.rn.f64 	%fd41, %fd20, %fd20;
	neg.f64 	%fd42, %fd41;
	fma.rn.f64 	%fd43, %fd20, %fd20, %fd42;
	{
	.reg .b32 %temp; 
	mov.b64 	{%r22, %temp}, %fd32;
	}
	{
	.reg .b32 %temp; 
	mov.b64 	{%temp, %r23}, %fd32;
	}
	add.s32 	%r24, %r23, 1048576;
	mov.b64 	%fd44, {%r22, %r24};
	fma.rn.f64 	%fd45, %fd20, %fd44, %fd43;
	mul.rn.f64 	%fd46, %fd41, %fd20;
	neg.f64 	%fd47, %fd46;
	fma.rn.f64 	%fd48, %fd41, %fd20, %fd47;
	fma.rn.f64 	%fd49, %fd41, %fd32, %fd48;
	fma.rn.f64 	%fd50, %fd45, %fd20, %fd49;
	mul.rn.f64 	%fd51, %fd38, %fd46;
	neg.f64 	%fd52, %fd51;
	fma.rn.f64 	%fd53, %fd38, %fd46, %fd52;
	fma.rn.f64 	%fd54, %fd38, %fd50, %fd53;
	fma.rn.f64 	%fd55, %fd40, %fd46, %fd54;
	add.f64 	%fd56, %fd51, %fd55;
	sub.f64 	%fd57, %fd51, %fd56;
	add.f64 	%fd58, %fd55, %fd57;
	add.f64 	%fd59, %fd20, %fd56;
	sub.f64 	%fd60, %fd20, %fd59;
	add.f64 	%fd61, %fd56, %fd60;
	add.f64 	%fd62, %fd58, %fd61;
	add.f64 	%fd63, %fd32, %fd62;
	add.f64 	%fd64, %fd59, %fd63;
	sub.f64 	%fd65, %fd59, %fd64;
	add.f64 	%fd66, %fd63, %fd65;
	xor.b32  	%r25, %r48, -2147483648;
	mov.b32 	%r26, 1127219200;
	mov.b64 	%fd67, {%r25, %r26};
	mov.b32 	%r27, -2147483648;
	mov.b64 	%fd68, {%r27, %r26};
	sub.f64 	%fd69, %fd67, %fd68;
	fma.rn.f64 	%fd70, %fd69, 0d3FE62E42FEFA39EF, %fd64;
	fma.rn.f64 	%fd71, %fd69, 0dBFE62E42FEFA39EF, %fd70;
	sub.f64 	%fd72, %fd71, %fd64;
	sub.f64 	%fd73, %fd66, %fd72;
	fma.rn.f64 	%fd74, %fd69, 0d3C7ABC9E3B39803F, %fd73;
	add.f64 	%fd75, %fd70, %fd74;
	sub.f64 	%fd76, %fd70, %fd75;
	add.f64 	%fd77, %fd74, %fd76;
	mov.f64 	%fd78, 0d4000000000000000;
	{
	.reg .b32 %temp; 
	mov.b64 	{%temp, %r28}, %fd78;
	}
	{
	.reg .b32 %temp; 
	mov.b64 	{%r29, %temp}, %fd78;
	}
	shl.b32 	%r30, %r28, 1;
	setp.gt.u32 	%p3, %r30, -33554433;
	and.b32  	%r31, %r28, -15728641;
	selp.b32 	%r32, %r31, %r28, %p3;
	mov.b64 	%fd79, {%r29, %r32};
	mul.rn.f64 	%fd80, %fd75, %fd79;
	neg.f64 	%fd81, %fd80;
	fma.rn.f64 	%fd82, %fd75, %fd79, %fd81;
	fma.rn.f64 	%fd83, %fd77, %fd79, %fd82;
	add.f64 	%fd4, %fd80, %fd83;
	sub.f64 	%fd84, %fd80, %fd4;
	add.f64 	%fd5, %fd83, %fd84;
	fma.rn.f64 	%fd85, %fd4, 0d3FF71547652B82FE, 0d4338000000000000;
	{
	.reg .b32 %temp; 
	mov.b64 	{%r13, %temp}, %fd85;
	}
	mov.f64 	%fd86, 0dC338000000000000;
	add.rn.f64 	%fd87, %fd85, %fd86;
	fma.rn.f64 	%fd88, %fd87, 0dBFE62E42FEFA39EF, %fd4;
	fma.rn.f64 	%fd89, %fd87, 0dBC7ABC9E3B39803F, %fd88;
	fma.rn.f64 	%fd90, %fd89, 0d3E5ADE1569CE2BDF, 0d3E928AF3FCA213EA;
	fma.rn.f64 	%fd91, %fd90, %fd89, 0d3EC71DEE62401315;
	fma.rn.f64 	%fd92, %fd91, %fd89, 0d3EFA01997C89EB71;
	fma.rn.f64 	%fd93, %fd92, %fd89, 0d3F2A01A014761F65;
	fma.rn.f64 	%fd94, %fd93, %fd89, 0d3F56C16C1852B7AF;
	fma.rn.f64 	%fd95, %fd94, %fd89, 0d3F81111111122322;
	fma.rn.f64 	%fd96, %fd95, %fd89, 0d3FA55555555502A1;
	fma.rn.f64 	%fd97, %fd96, %fd89, 0d3FC5555555555511;
	fma.rn.f64 	%fd98, %fd97, %fd89, 0d3FE000000000000B;
	fma.rn.f64 	%fd99, %fd98, %fd89, 0d3FF0000000000000;
	fma.rn.f64 	%fd100, %fd99, %fd89, 0d3FF0000000000000;
	{
	.reg .b32 %temp; 
	mov.b64 	{%r14, %temp}, %fd100;
	}
	{
	.reg .b32 %temp; 
	mov.b64 	{%temp, %r15}, %fd100;
	}
	shl.b32 	%r33, %r13, 20;
	add.s32 	%r34, %r33, %r15;
	mov.b64 	%fd108, {%r14, %r34};
	{
	.reg .b32 %temp; 
	mov.b64 	{%temp, %r35}, %fd4;
	}
	mov.b32 	%f2, %r35;
	abs.f32 	%f1, %f2;
	setp.lt.f32 	%p4, %f1, 0f4086232B;
	@%p4 bra 	$L__BB1_7;
	setp.lt.f64 	%p5, %fd4, 0d0000000000000000;
	add.f64 	%fd101, %fd4, 0d7FF0000000000000;
	selp.f64 	%fd108, 0d0000000000000000, %fd101, %p5;
	setp.geu.f32 	%p6, %f1, 0f40874800;
	@%p6 bra 	$L__BB1_7;
	shr.u32 	%r36, %r13, 31;
	add.s32 	%r37, %r13, %r36;
	shr.s32 	%r38, %r37, 1;
	shl.b32 	%r39, %r38, 20;
	add.s32 	%r40, %r15, %r39;
	mov.b64 	%fd102, {%r14, %r40};
	sub.s32 	%r41, %r13, %r38;
	shl.b32 	%r42, %r41, 20;
	add.s32 	%r43, %r42, 1072693248;
	mov.b32 	%r44, 0;
	mov.b64 	%fd103, {%r44, %r43};
	mul.f64 	%fd108, %fd103, %fd102;
$L__BB1_7:
	abs.f64 	%fd104, %fd108;
	setp.eq.f64 	%p7, %fd104, 0d7FF0000000000000;
	fma.rn.f64 	%fd105, %fd108, %fd5, %fd108;
	selp.f64 	%fd106, %fd108, %fd105, %p7;
	st.param.f64 	[func_retval0], %fd106;
	ret;

}


// ===== COMPILED SASS (sm_100) =====

	.target	sm_100

	.elftype	@"ET_EXEC"


//--------------------- .note.nv.tkinfo           --------------------------
	.section	.note.nv.tkinfo,"",@"SHT_NOTE"
	.sectionflags	@"SHF_NOTE_NV_TKINFO"
	.tkinfo
        /*0018*/ 	.word	0x00000002
        /*0030*/ 	.string	""
        /*0030*/ 	.string	"ptxas"
        /*0030*/ 	.string	"Cuda compilation tools, release 13.0, V13.0.88"
        /*0030*/ 	.string	"Build cuda_13.0.r13.0/compiler.36424714_0"
        /*0030*/ 	.string	"-arch sm_100 -m 64 "



//--------------------- .note.nv.cuinfo           --------------------------
	.section	.note.nv.cuinfo,"",@"SHT_NOTE"
	.sectionflags	@"SHF_NOTE_NV_CUINFO"
        /*0018*/ 	.short	0x0002
        /*001a*/ 	.short	0x0064
        /*001c*/ 	.short	0x0082
	.zero		2


//--------------------- .nv.info                  --------------------------
	.section	.nv.info,"",@"SHT_CUDA_INFO"
	.align	4


	//----- nvinfo : EIATTR_REGCOUNT
	.align		4
        /*0000*/ 	.byte	0x04, 0x2f
        /*0002*/ 	.short	(.L_1 - .L_0)
	.align		4
.L_0:
        /*0004*/ 	.word	index@(_Z6kernelPdS_S_S_iiii)
        /*0008*/ 	.word	0x00000032


	//----- nvinfo : EIATTR_FRAME_SIZE
	.align		4
.L_1:
        /*000c*/ 	.byte	0x04, 0x11
        /*000e*/ 	.short	(.L_3 - .L_2)
	.align		4
.L_2:
        /*0010*/ 	.word	index@($_Z6kernelPdS_S_S_iiii$__internal_accurate_pow)
        /*0014*/ 	.word	0x00000000


	//----- nvinfo : EIATTR_FRAME_SIZE
	.align		4
.L_3:
        /*0018*/ 	.byte	0x04, 0x11
        /*001a*/ 	.short	(.L_5 - .L_4)
	.align		4
.L_4:
        /*001c*/ 	.word	index@($__internal_1_$__cuda_sm20_div_rn_f64_full)
        /*0020*/ 	.word	0x00000000


	//----- nvinfo : EIATTR_FRAME_SIZE
	.align		4
.L_5:
        /*0024*/ 	.byte	0x04, 0x11
        /*0026*/ 	.short	(.L_7 - .L_6)
	.align		4
.L_6:
        /*0028*/ 	.word	index@($__internal_0_$__cuda_sm20_dblrcp_rn_slowpath_v3)
        /*002c*/ 	.word	0x00000000


	//----- nvinfo : EIATTR_FRAME_SIZE
	.align		4
.L_7:
        /*0030*/ 	.byte	0x04, 0x11
        /*0032*/ 	.short	(.L_9 - .L_8)
	.align		4
.L_8:
        /*0034*/ 	.word	index@(_Z6kernelPdS_S_S_iiii)
        /*0038*/ 	.word	0x00000000


	//----- nvinfo : EIATTR_MIN_STACK_SIZE
	.align		4
.L_9:
        /*003c*/ 	.byte	0x04, 0x12
        /*003e*/ 	.short	(.L_11 - .L_10)
	.align		4
.L_10:
        /*0040*/ 	.word	index@(_Z6kernelPdS_S_S_iiii)
        /*0044*/ 	.word	0x00000000
.L_11:


//--------------------- .nv.compat                --------------------------
	.section	.nv.compat,"",@"SHT_CUDA_COMPAT_INFO"
	.align	4
        /*0000*/ 	.byte	0x02, 0x09, 0x00, 0x00, 0x02, 0x02, 0x01, 0x00, 0x02, 0x05, 0x05, 0x00, 0x03, 0x07, 0x01, 0x01
        /*0010*/ 	.byte	0x02, 0x03, 0x00, 0x00, 0x02, 0x06, 0x01, 0x00, 0x04, 0x0b, 0x08, 0x00, 0x01, 0x00, 0x00, 0x00
        /*0020*/ 	.byte	0x00, 0x00, 0x00, 0x00


//--------------------- .nv.info._Z6kernelPdS_S_S_iiii --------------------------
	.section	.nv.info._Z6kernelPdS_S_S_iiii,"",@"SHT_CUDA_INFO"
	.sectionflags	@""
	.align	4


	//----- nvinfo : EIATTR_CUDA_API_VERSION
	.align		4
        /*0000*/ 	.byte	0x04, 0x37
        /*0002*/ 	.short	(.L_13 - .L_12)
.L_12:
        /*0004*/ 	.word	0x00000082


	//----- nvinfo : EIATTR_KPARAM_INFO
	.align		4
.L_13:
        /*0008*/ 	.byte	0x04, 0x17
        /*000a*/ 	.short	(.L_15 - .L_14)
.L_14:
        /*000c*/ 	.word	0x00000000
        /*0010*/ 	.short	0x0007
        /*0012*/ 	.short	0x002c
        /*0014*/ 	.byte	0x00, 0xf0, 0x11, 0x00


	//----- nvinfo : EIATTR_KPARAM_INFO
	.align		4
.L_15:
        /*0018*/ 	.byte	0x04, 0x17
        /*001a*/ 	.short	(.L_17 - .L_16)
.L_16:
        /*001c*/ 	.word	0x00000000
        /*0020*/ 	.short	0x0006
        /*0022*/ 	.short	0x0028
        /*0024*/ 	.byte	0x00, 0xf0, 0x11, 0x00


	//----- nvinfo : EIATTR_KPARAM_INFO
	.align		4
.L_17:
        /*0028*/ 	.byte	0x04, 0x17
        /*002a*/ 	.short	(.L_19 - .L_18)
.L_18:
        /*002c*/ 	.word	0x00000000
        /*0030*/ 	.short	0x0005
        /*0032*/ 	.short	0x0024
        /*0034*/ 	.byte	0x00, 0xf0, 0x11, 0x00


	//----- nvinfo : EIATTR_KPARAM_INFO
	.align		4
.L_19:
        /*0038*/ 	.byte	0x04, 0x17
        /*003a*/ 	.short	(.L_21 - .L_20)
.L_20:
        /*003c*/ 	.word	0x00000000
        /*0040*/ 	.short	0x0004
        /*0042*/ 	.short	0x0020
        /*0044*/ 	.byte	0x00, 0xf0, 0x11, 0x00


	//----- nvinfo : EIATTR_KPARAM_INFO
	.align		4
.L_21:
        /*0048*/ 	.byte	0x04, 0x17
        /*004a*/ 	.short	(.L_23 - .L_22)
.L_22:
        /*004c*/ 	.word	0x00000000
        /*0050*/ 	.short	0x0003
        /*0052*/ 	.short	0x0018
        /*0054*/ 	.byte	0x00, 0xf5, 0x21, 0x00


	//----- nvinfo : EIATTR_KPARAM_INFO
	.align		4
.L_23:
        /*0058*/ 	.byte	0x04, 0x17
        /*005a*/ 	.short	(.L_25 - .L_24)
.L_24:
        /*005c*/ 	.word	0x00000000
        /*0060*/ 	.short	0x0002
        /*0062*/ 	.short	0x0010
        /*0064*/ 	.byte	0x00, 0xf5, 0x21, 0x00


	//----- nvinfo : EIATTR_KPARAM_INFO
	.align		4
.L_25:
        /*0068*/ 	.byte	0x04, 0x17
        /*006a*/ 	.short	(.L_27 - .L_26)
.L_26:
        /*006c*/ 	.word	0x00000000
        /*0070*/ 	.short	0x0001
        /*0072*/ 	.short	0x0008
        /*0074*/ 	.byte	0x00, 0xf5, 0x21, 0x00


	//----- nvinfo : EIATTR_KPARAM_INFO
	.align		4
.L_27:
        /*0078*/ 	.byte	0x04, 0x17
        /*007a*/ 	.short	(.L_29 - .L_28)
.L_28:
        /*007c*/ 	.word	0x00000000
        /*0080*/ 	.short	0x0000
        /*0082*/ 	.short	0x0000
        /*0084*/ 	.byte	0x00, 0xf5, 0x21, 0x00


	//----- nvinfo : EIATTR_SPARSE_MMA_MASK
	.align		4
.L_29:
        /*0088*/ 	.byte	0x03, 0x50
        /*008a*/ 	.short	0x0000


	//----- nvinfo : EIATTR_MAXREG_COUNT
	.align		4
        /*008c*/ 	.byte	0x03, 0x1b
        /*008e*/ 	.short	0x00ff


	//----- nvinfo : EIATTR_NUM_BARRIERS
	.align		4
        /*0090*/ 	.byte	0x02, 0x4c
        /*0092*/ 	.byte	0x01
	.zero		1


	//----- nvinfo : EIATTR_MERCURY_ISA_VERSION
	.align		4
        /*0094*/ 	.byte	0x03, 0x5f
        /*0096*/ 	.short	0x0101


	//----- nvinfo : EIATTR_VRC_CTA_INIT_COUNT
	.align		4
        /*0098*/ 	.byte	0x02, 0x4a
	.zero		1
	.zero		1


	//----- nvinfo : EIATTR_EXIT_INSTR_OFFSETS
	.align		4
        /*009c*/ 	.byte	0x04, 0x1c
        /*009e*/ 	.short	(.L_31 - .L_30)


	//   ....[0]....
.L_30:
        /*00a0*/ 	.word	0x00000070


	//   ....[1]....
        /*00a4*/ 	.word	0x00000a10


	//   ....[2]....
        /*00a8*/ 	.word	0x000015c0


	//----- nvinfo : EIATTR_CRS_STACK_SIZE
	.align		4
.L_31:
        /*00ac*/ 	.byte	0x04, 0x1e
        /*00ae*/ 	.short	(.L_33 - .L_32)
.L_32:
        /*00b0*/ 	.word	0x00000000


	//----- nvinfo : EIATTR_CBANK_PARAM_SIZE
	.align		4
.L_33:
        /*00b4*/ 	.byte	0x03, 0x19
        /*00b6*/ 	.short	0x0030


	//----- nvinfo : EIATTR_PARAM_CBANK
	.align		4
        /*00b8*/ 	.byte	0x04, 0x0a
        /*00ba*/ 	.short	(.L_35 - .L_34)
	.align		4
.L_34:
        /*00bc*/ 	.word	index@(.nv.constant0._Z6kernelPdS_S_S_iiii)
        /*00c0*/ 	.short	0x0380
        /*00c2*/ 	.short	0x0030


	//----- nvinfo : EIATTR_SW_WAR
	.align		4
.L_35:
        /*00c4*/ 	.byte	0x04, 0x36
        /*00c6*/ 	.short	(.L_37 - .L_36)
.L_36:
        /*00c8*/ 	.word	0x00000008
.L_37:


//--------------------- .nv.callgraph             --------------------------
	.section	.nv.callgraph,"",@"SHT_CUDA_CALLGRAPH"
	.align	4
	.sectionentsize	8
	.align		4
        /*0000*/ 	.word	0x00000000
	.align		4
        /*0004*/ 	.word	0xffffffff
	.align		4
        /*0008*/ 	.word	0x00000000
	.align		4
        /*000c*/ 	.word	0xfffffffe
	.align		4
        /*0010*/ 	.word	0x00000000
	.align		4
        /*0014*/ 	.word	0xfffffffd
	.align		4
        /*0018*/ 	.word	0x00000000
	.align		4
        /*001c*/ 	.word	0xfffffffc


//--------------------- .text._Z6kernelPdS_S_S_iiii --------------------------
	.section	.text._Z6kernelPdS_S_S_iiii,"ax",@progbits
	.align	128
        .global         _Z6kernelPdS_S_S_iiii
        .type           _Z6kernelPdS_S_S_iiii,@function
        .size           _Z6kernelPdS_S_S_iiii,(.L_x_27 - _Z6kernelPdS_S_S_iiii)
        .other          _Z6kernelPdS_S_S_iiii,@"STO_CUDA_ENTRY STV_DEFAULT"
_Z6kernelPdS_S_S_iiii:
.text._Z6kernelPdS_S_S_iiii:
[----:B------:R-:W-:Y:S01]  /*0000*/  LDC R1, c[0x0][0x37c] ;  /* 0x0000df00ff017b82 */ /* 0x000fe20000000800 */
[----:B------:R-:W0:Y:S07]  /*0010*/  S2R R3, SR_TID.X ;  /* 0x0000000000037919 */ /* 0x000e2e0000002100 */
[----:B------:R-:W0:Y:S01]  /*0020*/  S2UR UR4, SR_CTAID.X ;  /* 0x00000000000479c3 */ /* 0x000e220000002500 */
[----:B------:R-:W1:Y:S07]  /*0030*/  LDCU UR5, c[0x0][0x3a0] ;  /* 0x00007400ff0577ac */ /* 0x000e6e0008000800 */
[----:B------:R-:W0:Y:S02]  /*0040*/  LDC R0, c[0x0][0x360] ;  /* 0x0000d800ff007b82 */ /* 0x000e240000000800 */
[----:B0-----:R-:W-:-:S05]  /*0050*/  IMAD R0, R0, UR4, R3 ;  /* 0x0000000400007c24 */ /* 0x001fca000f8e0203 */
[----:B-1----:R-:W-:-:S13]  /*0060*/  ISETP.GE.AND P0, PT, R0, UR5, PT ;  /* 0x0000000500007c0c */ /* 0x002fda000bf06270 */
[----:B------:R-:W-:Y:S05]  /*0070*/  @P0 EXIT ;  /* 0x000000000000094d */ /* 0x000fea0003800000 */
[----:B------:R-:W0:Y:S02]  /*0080*/  LDCU UR4, c[0x0][0x3a8] ;  /* 0x00007500ff0477ac */ /* 0x000e240008000800 */
[----:B0-----:R-:W0:Y:S08]  /*0090*/  I2F.F64 R2, UR4 ;  /* 0x0000000400027d12 */ /* 0x001e300008201c00 */
[----:B0-----:R-:W0:Y:S01]  /*00a0*/  MUFU.RCP64H R5, R3 ;  /* 0x0000000300057308 */ /* 0x001e220000001800 */
[----:B------:R-:W-:-:S05]  /*00b0*/  VIADD R4, R3, 0x300402 ;  /* 0x0030040203047836 */ /* 0x000fca0000000000 */
[----:B------:R-:W-:Y:S01]  /*00c0*/  FSETP.GEU.AND P0, PT, |R4|, 5.8789094863358348022e-39, PT ;  /* 0x004004020400780b */ /* 0x000fe20003f0e200 */
[----:B0-----:R-:W-:-:S08]  /*00d0*/  DFMA R6, -R2, R4, 1 ;  /* 0x3ff000000206742b */ /* 0x001fd00000000104 */
[----:B------:R-:W-:-:S08]  /*00e0*/  DFMA R6, R6, R6, R6 ;  /* 0x000000060606722b */ /* 0x000fd00000000006 */
[----:B------:R-:W-:-:S08]  /*00f0*/  DFMA R6, R4, R6, R4 ;  /* 0x000000060406722b */ /* 0x000fd00000000004 */
[----:B------:R-:W-:-:S08]  /*0100*/  DFMA R46, -R2, R6, 1 ;  /* 0x3ff00000022e742b */ /* 0x000fd00000000106 */
[----:B------:R-:W-:Y:S01]  /*0110*/  DFMA R46, R6, R46, R6 ;  /* 0x0000002e062e722b */ /* 0x000fe20000000006 */
[----:B------:R-:W-:Y:S10]  /*0120*/  @P0 BRA `(.L_x_0) ;  /* 0x0000000000200947 */ /* 0x000ff40003800000 */
[----:B------:R-:W-:Y:S01]  /*0130*/  LOP3.LUT R4, R3, 0x7fffffff, RZ, 0xc0, !PT ;  /* 0x7fffffff03047812 */ /* 0x000fe200078ec0ff */
[----:B------:R-:W-:Y:S01]  /*0140*/  IMAD.MOV.U32 R12, RZ, RZ, R2 ;  /* 0x000000ffff0c7224 */ /* 0x000fe200078e0002 */
[----:B------:R-:W-:Y:S01]  /*0150*/  MOV R2, 0x190 ;  /* 0x0000019000027802 */ /* 0x000fe20000000f00 */
[----:B------:R-:W-:Y:S02]  /*0160*/  IMAD.MOV.U32 R13, RZ, RZ, R3 ;  /* 0x000000ffff0d7224 */ /* 0x000fe400078e0003 */
[----:B------:R-:W-:-:S07]  /*0170*/  VIADD R11, R4, 0xfff00000 ;  /* 0xfff00000040b7836 */ /* 0x000fce0000000000 */
[----:B------:R-:W-:Y:S05]  /*0180*/  CALL.REL.NOINC `($__internal_0_$__cuda_sm20_dblrcp_rn_slowpath_v3) ;  /* 0x0000001400107944 */ /* 0x000fea0003c00000 */
[----:B------:R-:W-:Y:S02]  /*0190*/  IMAD.MOV.U32 R46, RZ, RZ, R16 ;  /* 0x000000ffff2e7224 */ /* 0x000fe400078e0010 */
[----:B------:R-:W-:-:S07]  /*01a0*/  IMAD.MOV.U32 R47, RZ, RZ, R17 ;  /* 0x000000ffff2f7224 */ /* 0x000fce00078e0011 */
.L_x_0:
[----:B------:R-:W0:Y:S01]  /*01b0*/  LDC R11, c[0x0][0x3a8] ;  /* 0x0000ea00ff0b7b82 */ /* 0x000e220000000800 */
[----:B------:R-:W1:Y:S01]  /*01c0*/  LDCU UR4, c[0x0][0x3ac] ;  /* 0x00007580ff0477ac */ /* 0x000e620008000800 */
[----:B------:R-:W-:Y:S01]  /*01d0*/  IABS R9, R0 ;  /* 0x0000000000097213 */ /* 0x000fe20000000000 */
[----:B-1----:R-:W1:Y:S01]  /*01e0*/  I2F.F64 R6, UR4 ;  /* 0x0000000400067d12 */ /* 0x002e620008201c00 */
[----:B0-----:R-:W-:-:S07]  /*01f0*/  IABS R10, R11 ;  /* 0x0000000b000a7213 */ /* 0x001fce0000000000 */
[----:B------:R-:W0:Y:S08]  /*0200*/  I2F.RP R4, R10 ;  /* 0x0000000a00047306 */ /* 0x000e300000209400 */
[----:B0-----:R-:W0:Y:S02]  /*0210*/  MUFU.RCP R4, R4 ;  /* 0x0000000400047308 */ /* 0x001e240000001000 */
[----:B0-----:R-:W-:-:S06]  /*0220*/  VIADD R2, R4, 0xffffffe ;  /* 0x0ffffffe04027836 */ /* 0x001fcc0000000000 */
[----:B------:R0:W2:Y:S02]  /*0230*/  F2I.FTZ.U32.TRUNC.NTZ R3, R2 ;  /* 0x0000000200037305 */ /* 0x0000a4000021f000 */
[----:B0-----:R-:W-:Y:S02]  /*0240*/  IMAD.MOV.U32 R2, RZ, RZ, RZ ;  /* 0x000000ffff027224 */ /* 0x001fe400078e00ff */
[----:B--2---:R-:W-:-:S04]  /*0250*/  IMAD.MOV R5, RZ, RZ, -R3 ;  /* 0x000000ffff057224 */ /* 0x004fc800078e0a03 */
[----:B------:R-:W-:-:S04]  /*0260*/  IMAD R5, R5, R10, RZ ;  /* 0x0000000a05057224 */ /* 0x000fc800078e02ff */
[----:B------:R-:W-:-:S06]  /*0270*/  IMAD.HI.U32 R3, R3, R5, R2 ;  /* 0x0000000503037227 */ /* 0x000fcc00078e0002 */
[----:B------:R-:W-:Y:S02]  /*0280*/  IMAD.HI.U32 R8, R3, R9, RZ ;  /* 0x0000000903087227 */ /* 0x000fe400078e00ff */
[----:B-1----:R-:W0:Y:S02]  /*0290*/  MUFU.RCP64H R3, R7 ;  /* 0x0000000700037308 */ /* 0x002e240000001800 */
[----:B------:R-:W-:-:S04]  /*02a0*/  IMAD.MOV R2, RZ, RZ, -R8 ;  /* 0x000000ffff027224 */ /* 0x000fc800078e0a08 */
[----:B------:R-:W-:Y:S02]  /*02b0*/  IMAD R9, R10, R2, R9 ;  /* 0x000000020a097224 */ /* 0x000fe400078e0209 */
[----:B------:R-:W-:-:S03]  /*02c0*/  VIADD R2, R7, 0x300402 ;  /* 0x0030040207027836 */ /* 0x000fc60000000000 */
[----:B------:R-:W-:-:S03]  /*02d0*/  ISETP.GT.U32.AND P1, PT, R10, R9, PT ;  /* 0x000000090a00720c */ /* 0x000fc60003f24070 */
[----:B0-----:R-:W-:-:S10]  /*02e0*/  DFMA R4, -R6, R2, 1 ;  /* 0x3ff000000604742b */ /* 0x001fd40000000102 */
[----:B------:R-:W-:Y:S01]  /*02f0*/  @!P1 IMAD.IADD R9, R9, 0x1, -R10 ;  /* 0x0000000109099824 */ /* 0x000fe200078e0a0a */
[----:B------:R-:W-:Y:S01]  /*0300*/  DFMA R4, R4, R4, R4 ;  /* 0x000000040404722b */ /* 0x000fe20000000004 */
[----:B------:R-:W-:Y:S01]  /*0310*/  @!P1 VIADD R8, R8, 0x1 ;  /* 0x0000000108089836 */ /* 0x000fe20000000000 */
[----:B------:R-:W-:Y:S02]  /*0320*/  ISETP.NE.AND P1, PT, R11, RZ, PT ;  /* 0x000000ff0b00720c */ /* 0x000fe40003f25270 */
[----:B------:R-:W-:Y:S02]  /*0330*/  ISETP.GE.U32.AND P0, PT, R9, R10, PT ;  /* 0x0000000a0900720c */ /* 0x000fe40003f06070 */
[----:B------:R-:W-:Y:S02]  /*0340*/  LOP3.LUT R9, R0, R11, RZ, 0x3c, !PT ;  /* 0x0000000b00097212 */ /* 0x000fe400078e3cff */
[----:B------:R-:W-:Y:S02]  /*0350*/  DFMA R16, R2, R4, R2 ;  /* 0x000000040210722b */ /* 0x000fe40000000002 */
[----:B------:R-:W-:-:S07]  /*0360*/  ISETP.GE.AND P2, PT, R9, RZ, PT ;  /* 0x000000ff0900720c */ /* 0x000fce0003f46270 */
[----:B------:R-:W-:Y:S01]  /*0370*/  @P0 VIADD R8, R8, 0x1 ;  /* 0x0000000108080836 */ /* 0x000fe20000000000 */
[----:B------:R-:W-:-:S03]  /*0380*/  FSETP.GEU.AND P0, PT, |R2|, 5.8789094863358348022e-39, PT ;  /* 0x004004020200780b */ /* 0x000fc60003f0e200 */
[----:B------:R-:W-:Y:S01]  /*0390*/  IMAD.MOV.U32 R3, RZ, RZ, R8 ;  /* 0x000000ffff037224 */ /* 0x000fe200078e0008 */
[----:B------:R-:W-:-:S03]  /*03a0*/  DFMA R8, -R6, R16, 1 ;  /* 0x3ff000000608742b */ /* 0x000fc60000000110 */
[----:B------:R-:W-:Y:S01]  /*03b0*/  @!P2 IMAD.MOV R3, RZ, RZ, -R3 ;  /* 0x000000ffff03a224 */ /* 0x000fe200078e0a03 */
[----:B------:R-:W-:-:S04]  /*03c0*/  @!P1 LOP3.LUT R3, RZ, R11, RZ, 0x33, !PT ;  /* 0x0000000bff039212 */ /* 0x000fc800078e33ff */
[----:B------:R0:W1:Y:S01]  /*03d0*/  I2F.F64 R4, R3 ;  /* 0x0000000300047312 */ /* 0x0000620000201c00 */
[----:B------:R-:W-:Y:S01]  /*03e0*/  DFMA R16, R16, R8, R16 ;  /* 0x000000081010722b */ /* 0x000fe20000000010 */
[----:B------:R-:W-:Y:S10]  /*03f0*/  @P0 BRA `(.L_x_1) ;  /* 0x0000000000180947 */ /* 0x000ff40003800000 */
[----:B------:R-:W-:Y:S01]  /*0400*/  LOP3.LUT R2, R7, 0x7fffffff, RZ, 0xc0, !PT ;  /* 0x7fffffff07027812 */ /* 0x000fe200078ec0ff */
[----:B------:R-:W-:Y:S02]  /*0410*/  IMAD.MOV.U32 R12, RZ, RZ, R6 ;  /* 0x000000ffff0c7224 */ /* 0x000fe400078e0006 */
[----:B------:R-:W-:Y:S02]  /*0420*/  IMAD.MOV.U32 R13, RZ, RZ, R7 ;  /* 0x000000ffff0d7224 */ /* 0x000fe400078e0007 */
[----:B------:R-:W-:Y:S01]  /*0430*/  VIADD R11, R2, 0xfff00000 ;  /* 0xfff00000020b7836 */ /* 0x000fe20000000000 */
[----:B------:R-:W-:-:S07]  /*0440*/  MOV R2, 0x460 ;  /* 0x0000046000027802 */ /* 0x000fce0000000f00 */
[----:B01----:R-:W-:Y:S05]  /*0450*/  CALL.REL.NOINC `($__internal_0_$__cuda_sm20_dblrcp_rn_slowpath_v3) ;  /* 0x00000010005c7944 */ /* 0x003fea0003c00000 */
.L_x_1:
[----:B------:R-:W2:Y:S01]  /*0460*/  LDC R2, c[0x0][0x3a8] ;  /* 0x0000ea00ff027b82 */ /* 0x000ea20000000800 */
[----:B------:R-:W-:Y:S01]  /*0470*/  IABS R10, R0 ;  /* 0x00000000000a7213 */ /* 0x000fe20000000000 */
[----:B------:R-:W-:Y:S01]  /*0480*/  BSSY.RECONVERGENT B0, `(.L_x_2) ;  /* 0x000003f000007945 */ /* 0x000fe20003800200 */
[----:B------:R-:W-:Y:S02]  /*0490*/  ISETP.GE.AND P1, PT, R0, RZ, PT ;  /* 0x000000ff0000720c */ /* 0x000fe40003f26270 */
[----:B--2---:R-:W-:Y:S02]  /*04a0*/  IABS R8, R2 ;  /* 0x0000000200087213 */ /* 0x004fe40000000000 */
[----:B------:R-:W-:Y:S02]  /*04b0*/  ISETP.NE.AND P2, PT, R2, RZ, PT ;  /* 0x000000ff0200720c */ /* 0x000fe40003f45270 */
[----:B------:R-:W2:Y:S08]  /*04c0*/  I2F.RP R9, R8 ;  /* 0x0000000800097306 */ /* 0x000eb00000209400 */
[----:B--2---:R-:W2:Y:S02]  /*04d0*/  MUFU.RCP R9, R9 ;  /* 0x0000000900097308 */ /* 0x004ea40000001000 */
[----:B--2---:R-:W-:-:S06]  /*04e0*/  VIADD R6, R9, 0xffffffe ;  /* 0x0ffffffe09067836 */ /* 0x004fcc0000000000 */
[----:B------:R2:W3:Y:S02]  /*04f0*/  F2I.FTZ.U32.TRUNC.NTZ R7, R6 ;  /* 0x0000000600077305 */ /* 0x0004e4000021f000 */
[----:B--2---:R-:W-:Y:S02]  /*0500*/  IMAD.MOV.U32 R6, RZ, RZ, RZ ;  /* 0x000000ffff067224 */ /* 0x004fe400078e00ff */
[----:B---3--:R-:W-:-:S04]  /*0510*/  IMAD.MOV R11, RZ, RZ, -R7 ;  /* 0x000000ffff0b7224 */ /* 0x008fc800078e0a07 */
[----:B------:R-:W-:-:S04]  /*0520*/  IMAD R11, R11, R8, RZ ;  /* 0x000000080b0b7224 */ /* 0x000fc800078e02ff */
[----:B------:R-:W-:-:S04]  /*0530*/  IMAD.HI.U32 R11, R7, R11, R6 ;  /* 0x0000000b070b7227 */ /* 0x000fc800078e0006 */
[----:B------:R-:W-:-:S04]  /*0540*/  IMAD.MOV.U32 R7, RZ, RZ, R10 ;  /* 0x000000ffff077224 */ /* 0x000fc800078e000a */
[----:B------:R-:W-:-:S04]  /*0550*/  IMAD.HI.U32 R11, R11, R7, RZ ;  /* 0x000000070b0b7227 */ /* 0x000fc800078e00ff */
[----:B------:R-:W-:-:S04]  /*0560*/  IMAD.MOV R11, RZ, RZ, -R11 ;  /* 0x000000ffff0b7224 */ /* 0x000fc800078e0a0b */
[----:B------:R-:W-:Y:S01]  /*0570*/  IMAD R11, R8, R11, R7 ;  /* 0x0000000b080b7224 */ /* 0x000fe200078e0207 */
[----:B-1----:R-:W-:Y:S01]  /*0580*/  DMUL R6, R4, R16 ;  /* 0x0000001004067228 */ /* 0x002fe20000000000 */
[----:B------:R-:W-:-:S03]  /*0590*/  IMAD.MOV.U32 R5, RZ, RZ, 0x3f800000 ;  /* 0x3f800000ff057424 */ /* 0x000fc600078e00ff */
[----:B------:R-:W-:Y:S02]  /*05a0*/  ISETP.GT.U32.AND P0, PT, R8, R11, PT ;  /* 0x0000000b0800720c */ /* 0x000fe40003f04070 */
[----:B------:R-:W1:Y:S11]  /*05b0*/  F2F.F32.F64 R12, R6 ;  /* 0x00000006000c7310 */ /* 0x000e760000301000 */
[----:B------:R-:W-:-:S05]  /*05c0*/  @!P0 IMAD.IADD R11, R11, 0x1, -R8 ;  /* 0x000000010b0b8824 */ /* 0x000fca00078e0a08 */
[----:B------:R-:W-:-:S13]  /*05d0*/  ISETP.GT.U32.AND P0, PT, R8, R11, PT ;  /* 0x0000000b0800720c */ /* 0x000fda0003f04070 */
[----:B------:R-:W-:Y:S01]  /*05e0*/  @!P0 IMAD.IADD R11, R11, 0x1, -R8 ;  /* 0x000000010b0b8824 */ /* 0x000fe200078e0a08 */
[----:B-1----:R-:W-:-:S03]  /*05f0*/  FSETP.NEU.AND P0, PT, R12, RZ, PT ;  /* 0x000000ff0c00720b */ /* 0x002fc60003f0d000 */
[----:B------:R-:W-:-:S04]  /*0600*/  IMAD.MOV.U32 R4, RZ, RZ, R11 ;  /* 0x000000ffff047224 */ /* 0x000fc800078e000b */
[----:B------:R-:W-:Y:S01]  /*0610*/  @!P1 IMAD.MOV R4, RZ, RZ, -R4 ;  /* 0x000000ffff049224 */ /* 0x000fe200078e0a04 */
[----:B------:R-:W-:-:S05]  /*0620*/  @!P2 LOP3.LUT R4, RZ, R2, RZ, 0x33, !PT ;  /* 0x00000002ff04a212 */ /* 0x000fca00078e33ff */
[----:B------:R-:W-:Y:S05]  /*0630*/  @!P0 BRA `(.L_x_3) ;  /* 0x00000000008c8947 */ /* 0x000fea0003800000 */
[----:B------:R-:W-:Y:S01]  /*0640*/  MOV R5, 0x3fb8aa3b ;  /* 0x3fb8aa3b00057802 */ /* 0x000fe20000000f00 */
[----:B------:R-:W-:Y:S01]  /*0650*/  IMAD.MOV.U32 R6, RZ, RZ, 0x322e41d4 ;  /* 0x322e41d4ff067424 */ /* 0x000fe200078e00ff */
[----:B------:R-:W-:Y:S01]  /*0660*/  FSETP.NAN.AND P2, PT, |R12|, |R12|, PT ;  /* 0x4000000c0c00720b */ /* 0x000fe20003f48200 */
[----:B------:R-:W-:Y:S02]  /*0670*/  IMAD.MOV.U32 R8, RZ, RZ, 0x3e9be32a ;  /* 0x3e9be32aff087424 */ /* 0x000fe400078e00ff */
[----:B------:R-:W-:-:S04]  /*0680*/  FFMA R5, R6, R5, 5.7566175826195831178e-08 ;  /* 0x33773eae06057423 */ /* 0x000fc80000000005 */
[----:B------:R-:W-:-:S04]  /*0690*/  FFMA R5, R8, 1.9251366722983220825e-08, R5 ;  /* 0x32a55e3408057823 */ /* 0x000fc80000000005 */
[----:B------:R-:W-:-:S04]  /*06a0*/  FFMA R5, R6, 0.033907372504472732544, R5 ;  /* 0x3d0ae27506057823 */ /* 0x000fc80000000005 */
[----:B------:R-:W-:-:S04]  /*06b0*/  FFMA R5, R8, 0.011302457191050052643, R5 ;  /* 0x3c392df108057823 */ /* 0x000fc80000000005 */
[----:B------:R-:W-:-:S04]  /*06c0*/  FADD R6, R5, 1.439253687858581543 ;  /* 0x3fb8397705067421 */ /* 0x000fc80000000000 */
[----:B------:R-:W-:Y:S01]  /*06d0*/  FMUL R7, R12, R6 ;  /* 0x000000060c077220 */ /* 0x000fe20000400000 */
[----:B------:R-:W-:-:S03]  /*06e0*/  FADD R10, R6, -1.439253687858581543 ;  /* 0xbfb83977060a7421 */ /* 0x000fc60000000000 */
[----:B------:R-:W1:Y:S01]  /*06f0*/  FRND R8, R7 ;  /* 0x0000000700087307 */ /* 0x000e620000201000 */
[----:B------:R-:W-:Y:S01]  /*0700*/  FADD R5, R5, -R10 ;  /* 0x8000000a05057221 */ /* 0x000fe20000000000 */
[C---:B------:R-:W-:Y:S01]  /*0710*/  FFMA R6, R12.reuse, R6, -R7 ;  /* 0x000000060c067223 */ /* 0x040fe20000000807 */
[----:B------:R-:W-:Y:S01]  /*0720*/  IMAD.MOV.U32 R10, RZ, RZ, 0x391fcb8e ;  /* 0x391fcb8eff0a7424 */ /* 0x000fe200078e00ff */
[C---:B------:R-:W-:Y:S02]  /*0730*/  FSETP.GT.AND P1, PT, |R7|.reuse, 152, PT ;  /* 0x431800000700780b */ /* 0x040fe40003f24200 */
[----:B------:R-:W-:Y:S02]  /*0740*/  FFMA R6, R12, R5, R6 ;  /* 0x000000050c067223 */ /* 0x000fe40000000006 */
[----:B------:R-:W2:Y:S01]  /*0750*/  F2I.NTZ R9, R7 ;  /* 0x0000000700097305 */ /* 0x000ea20000203100 */
[----:B-1----:R-:W-:Y:S01]  /*0760*/  FADD R5, R7, -R8 ;  /* 0x8000000807057221 */ /* 0x002fe20000000000 */
[----:B------:R-:W-:-:S03]  /*0770*/  FSETP.GT.AND P0, PT, R8, RZ, PT ;  /* 0x000000ff0800720b */ /* 0x000fc60003f04000 */
[----:B------:R-:W-:-:S04]  /*0780*/  FADD R5, R5, R6 ;  /* 0x0000000605057221 */ /* 0x000fc80000000000 */
[----:B------:R-:W-:-:S04]  /*0790*/  FFMA R6, R5, R10, 0.0013391353422775864601 ;  /* 0x3aaf85ed05067423 */ /* 0x000fc8000000000a */
[----:B------:R-:W-:-:S04]  /*07a0*/  FFMA R6, R5, R6, 0.0096188392490148544312 ;  /* 0x3c1d985605067423 */ /* 0x000fc80000000006 */
[----:B------:R-:W-:-:S04]  /*07b0*/  FFMA R6, R5, R6, 0.055503588169813156128 ;  /* 0x3d6357bb05067423 */ /* 0x000fc80000000006 */
[----:B------:R-:W-:Y:S01]  /*07c0*/  FFMA R8, R5, R6, 0.24022644758224487305 ;  /* 0x3e75fdec05087423 */ /* 0x000fe20000000006 */
[----:B------:R-:W-:Y:S02]  /*07d0*/  SEL R6, RZ, 0x83000000, P0 ;  /* 0x83000000ff067807 */ /* 0x000fe40000000000 */
[----:B------:R-:W-:Y:S01]  /*07e0*/  FSETP.GEU.AND P0, PT, R7, RZ, PT ;  /* 0x000000ff0700720b */ /* 0x000fe20003f0e000 */
[C---:B------:R-:W-:Y:S02]  /*07f0*/  FFMA R10, R5.reuse, R8, 0.69314718246459960938 ;  /* 0x3f317218050a7423 */ /* 0x040fe40000000008 */
[----:B------:R-:W-:Y:S02]  /*0800*/  VIADD R8, R6, 0x7f000000 ;  /* 0x7f00000006087836 */ /* 0x000fe40000000000 */
[----:B------:R-:W-:Y:S01]  /*0810*/  FFMA R11, R5, R10, 1 ;  /* 0x3f800000050b7423 */ /* 0x000fe2000000000a */
[----:B--2---:R-:W-:Y:S01]  /*0820*/  IMAD R9, R9, 0x800000, -R6 ;  /* 0x0080000009097824 */ /* 0x004fe200078e0a06 */
[----:B------:R-:W-:-:S02]  /*0830*/  FSEL R5, RZ, +INF , !P0 ;  /* 0x7f800000ff057808 */ /* 0x000fc40004000000 */
[----:B------:R-:W-:-:S04]  /*0840*/  FMUL R8, R8, R11 ;  /* 0x0000000b08087220 */ /* 0x000fc80000400000 */
[----:B------:R-:W-:Y:S01]  /*0850*/  @!P1 FMUL R5, R9, R8 ;  /* 0x0000000809059220 */ /* 0x000fe20000400000 */
[----:B------:R-:W-:-:S07]  /*0860*/  @P2 FADD R5, R12, 2.7182817459106445312 ;  /* 0x402df8540c052421 */ /* 0x000fce0000000000 */
.L_x_3:
[----:B------:R-:W-:Y:S05]  /*0870*/  BSYNC.RECONVERGENT B0 ;  /* 0x0000000000007941 */ /* 0x000fea0003800200 */
.L_x_2:
[----:B------:R-:W1:Y:S01]  /*0880*/  I2F.F64 R8, R4 ;  /* 0x0000000400087312 */ /* 0x000e620000201c00 */
[----:B------:R-:W2:Y:S01]  /*0890*/  LDC.64 R14, c[0x0][0x390] ;  /* 0x0000e400ff0e7b82 */ /* 0x000ea20000000a00 */
[----:B------:R-:W3:Y:S01]  /*08a0*/  LDCU UR4, c[0x0][0x3ac] ;  /* 0x00007580ff0477ac */ /* 0x000ee20008000800 */
[----:B------:R-:W4:Y:S05]  /*08b0*/  LDCU.64 UR6, c[0x0][0x358] ;  /* 0x00006b00ff0677ac */ /* 0x000f2a0008000a00 */
[----:B------:R-:W5:Y:S01]  /*08c0*/  F2F.F64.F32 R6, R5 ;  /* 0x0000000500067310 */ /* 0x000f620000201800 */
[----:B------:R-:W0:Y:S01]  /*08d0*/  LDC.64 R12, c[0x0][0x380] ;  /* 0x0000e000ff0c7b82 */ /* 0x000e220000000a00 */
[----:B-1----:R-:W-:-:S07]  /*08e0*/  DMUL R8, R8, R46 ;  /* 0x0000002e08087228 */ /* 0x002fce0000000000 */
[----:B------:R-:W1:Y:S01]  /*08f0*/  LDC.64 R10, c[0x0][0x388] ;  /* 0x0000e200ff0a7b82 */ /* 0x000e620000000a00 */
[----:B---3--:R-:W-:Y:S01]  /*0900*/  UIADD3 UR4, UPT, UPT, UR4, -0x1, URZ ;  /* 0xffffffff04047890 */ /* 0x008fe2000fffe0ff */
[----:B-----5:R-:W-:Y:S01]  /*0910*/  DMUL R6, R6, R8 ;  /* 0x0000000806067228 */ /* 0x020fe20000000000 */
[----:B--2---:R-:W-:-:S04]  /*0920*/  IMAD.WIDE R14, R0, 0x8, R14 ;  /* 0x00000008000e7825 */ /* 0x004fc800078e020e */
[C---:B------:R-:W-:Y:S01]  /*0930*/  ISETP.NE.AND P0, PT, R3.reuse, UR4, PT ;  /* 0x0000000403007c0c */ /* 0x040fe2000bf05270 */
[----:B------:R-:W-:Y:S01]  /*0940*/  VIADD R9, R2, 0xffffffff ;  /* 0xffffffff02097836 */ /* 0x000fe20000000000 */
[----:B----4-:R2:W-:Y:S02]  /*0950*/  STG.E.64 desc[UR6][R14.64], R6 ;  /* 0x000000060e007986 */ /* 0x0105e4000c101b06 */
[----:B------:R-:W-:Y:S01]  /*0960*/  ISETP.NE.AND P0, PT, R3, RZ, P0 ;  /* 0x000000ff0300720c */ /* 0x000fe20000705270 */
[----:B0-----:R-:W-:Y:S01]  /*0970*/  IMAD.WIDE R12, R0, 0x8, R12 ;  /* 0x00000008000c7825 */ /* 0x001fe200078e020c */
[C---:B------:R-:W-:Y:S02]  /*0980*/  ISETP.NE.AND P1, PT, R4.reuse, R9, PT ;  /* 0x000000090400720c */ /* 0x040fe40003f25270 */
[----:B------:R-:W-:Y:S02]  /*0990*/  ISETP.NE.AND P0, PT, R4, RZ, P0 ;  /* 0x000000ff0400720c */ /* 0x000fe40000705270 */
[----:B------:R2:W-:Y:S01]  /*09a0*/  STG.E.64 desc[UR6][R12.64], RZ ;  /* 0x000000ff0c007986 */ /* 0x0005e2000c101b06 */
[----:B-1----:R-:W-:-:S05]  /*09b0*/  IMAD.WIDE R10, R0, 0x8, R10 ;  /* 0x00000008000a7825 */ /* 0x002fca00078e020a */
[----:B------:R2:W-:Y:S05]  /*09c0*/  STG.E.64 desc[UR6][R10.64], RZ ;  /* 0x000000ff0a007986 */ /* 0x0005ea000c101b06 */
[----:B------:R-:W-:Y:S05]  /*09d0*/  @P0 BRA P1, `(.L_x_4) ;  /* 0x0000000000100947 */ /* 0x000fea0000800000 */
[----:B--2---:R-:W2:Y:S04]  /*09e0*/  LDG.E.64 R14, desc[UR6][R14.64] ;  /* 0x000000060e0e7981 */ /* 0x004ea8000c1e1b00 */
[----:B--2---:R-:W-:Y:S04]  /*09f0*/  STG.E.64 desc[UR6][R12.64], R14 ;  /* 0x0000000e0c007986 */ /* 0x004fe8000c101b06 */
[----:B------:R-:W-:Y:S01]  /*0a00*/  STG.E.64 desc[UR6][R10.64], R14 ;  /* 0x0000000e0a007986 */ /* 0x000fe2000c101b06 */
[----:B------:R-:W-:Y:S05]  /*0a10*/  EXIT ;  /* 0x000000000000794d */ /* 0x000fea0003800000 */
.L_x_4:
[----:B------:R-:W-:Y:S05]  /*0a20*/  WARPSYNC.ALL ;  /* 0x0000000000007948 */ /* 0x000fea0003800000 */
[----:B------:R-:W-:Y:S01]  /*0a30*/  BAR.SYNC.DEFER_BLOCKING 0x0 ;  /* 0x0000000000007b1d */ /* 0x000fe20000010000 */
[----:B------:R-:W-:-:S05]  /*0a40*/  MOV R2, 0xa90 ;  /* 0x00000a9000027802 */ /* 0x000fca0000000f00 */
[----:B------:R-:W-:Y:S01]  /*0a50*/  DMUL R8, R16, R46 ;  /* 0x0000002e10087228 */ /* 0x000fe20000000000 */
[----:B------:R-:W-:Y:S07]  /*0a60*/  BSSY.RECONVERGENT B0, `(.L_x_5) ;  /* 0x0000003000007945 */ /* 0x000fee0003800200 */
[----:B------:R-:W-:-:S11]  /*0a70*/  DADD R22, -RZ, |R8| ;  /* 0x00000000ff167229 */ /* 0x000fd60000000508 */
[----:B--2---:R-:W-:Y:S05]  /*0a80*/  CALL.REL.NOINC `($_Z6kernelPdS_S_S_iiii$__internal_accurate_pow) ;  /* 0x0000001000e87944 */ /* 0x004fea0003c00000 */
[----:B------:R-:W-:Y:S05]  /*0a90*/  BSYNC.RECONVERGENT B0 ;  /* 0x0000000000007941 */ /* 0x000fea0003800200 */
.L_x_5:
[C---:B------:R-:W-:Y:S01]  /*0aa0*/  DADD R4, R8.reuse, 2 ;  /* 0x4000000008047429 */ /* 0x040fe20000000000 */
[----:B------:R-:W-:Y:S01]  /*0ab0*/  BSSY.RECONVERGENT B0, `(.L_x_6) ;  /* 0x0000011000007945 */ /* 0x000fe20003800200 */
[C---:B------:R-:W-:Y:S01]  /*0ac0*/  DSETP.NAN.AND P2, PT, R8.reuse, R8, PT ;  /* 0x000000080800722a */ /* 0x040fe20003f48000 */
[----:B------:R-:W-:Y:S01]  /*0ad0*/  MOV R2, 0xbc0 ;  /* 0x00000bc000027802 */ /* 0x000fe20000000f00 */
[C---:B------:R-:W-:Y:S01]  /*0ae0*/  DSETP.NEU.AND P0, PT, R8.reuse, RZ, PT ;  /* 0x000000ff0800722a */ /* 0x040fe20003f0d000 */
[----:B------:R-:W-:Y:S01]  /*0af0*/  UMOV UR4, URZ ;  /* 0x000000ff00047c82 */ /* 0x000fe20008000000 */
[C---:B------:R-:W-:Y:S02]  /*0b00*/  DSETP.NEU.AND P1, PT, |R8|.reuse, +INF , PT ;  /* 0x7ff000000800742a */ /* 0x040fe40003f2d200 */
[----:B------:R-:W-:Y:S01]  /*0b10*/  P2R R42, PR, RZ, 0x4 ;  /* 0x00000004ff2a7803 */ /* 0x000fe20000000000 */
[----:B------:R-:W-:Y:S01]  /*0b20*/  DADD R22, -RZ, |R16| ;  /* 0x00000000ff167229 */ /* 0x000fe20000000510 */
[----:B------:R-:W-:Y:S01]  /*0b30*/  LOP3.LUT R4, R5, 0x7ff00000, RZ, 0xc0, !PT ;  /* 0x7ff0000005047812 */ /* 0x000fe200078ec0ff */
[----:B------:R-:W-:Y:S01]  /*0b40*/  IMAD.MOV.U32 R5, RZ, RZ, R26 ;  /* 0x000000ffff057224 */ /* 0x000fe200078e001a */
[----:B------:R-:W-:Y:S01]  /*0b50*/  P2R R43, PR, RZ, 0x1 ;  /* 0x00000001ff2b7803 */ /* 0x000fe20000000000 */
[C---:B------:R-:W-:Y:S01]  /*0b60*/  DSETP.NEU.AND P0, PT, R8.reuse, 1, PT ;  /* 0x3ff000000800742a */ /* 0x040fe20003f0d000 */
[----:B------:R-:W-:Y:S01]  /*0b70*/  ISETP.NE.AND P2, PT, R4, 0x7ff00000, PT ;  /* 0x7ff000000400780c */ /* 0x000fe20003f45270 */
[----:B------:R-:W-:Y:S01]  /*0b80*/  DADD R8, R8, 2 ;  /* 0x4000000008087429 */ /* 0x000fe20000000000 */
[----:B------:R-:W-:-:S02]  /*0b90*/  IMAD.MOV.U32 R4, RZ, RZ, R20 ;  /* 0x000000ffff047224 */ /* 0x000fc400078e0014 */
[----:B------:R-:W-:-:S09]  /*0ba0*/  P2R R44, PR, RZ, 0x4 ;  /* 0x00000004ff2c7803 */ /* 0x000fd20000000000 */
[----:B------:R-:W-:Y:S05]  /*0bb0*/  CALL.REL.NOINC `($_Z6kernelPdS_S_S_iiii$__internal_accurate_pow) ;  /* 0x00000010009c7944 */ /* 0x000fea0003c00000 */
[----:B------:R-:W-:Y:S05]  /*0bc0*/  BSYNC.RECONVERGENT B0 ;  /* 0x0000000000007941 */ /* 0x000fea0003800200 */
.L_x_6:
[----:B------:R-:W0:Y:S01]  /*0bd0*/  LDC R25, c[0x0][0x3a8] ;  /* 0x0000ea00ff197b82 */ /* 0x000e220000000800 */
[C---:B------:R-:W-:Y:S01]  /*0be0*/  DADD R18, R16.reuse, 2 ;  /* 0x4000000010127429 */ /* 0x040fe20000000000 */
[----:B------:R-:W-:Y:S01]  /*0bf0*/  BSSY.RECONVERGENT B0, `(.L_x_7) ;  /* 0x000000f000007945 */ /* 0x000fe20003800200 */
[----:B------:R-:W-:Y:S01]  /*0c00*/  DADD R22, -RZ, |R46| ;  /* 0x00000000ff167229 */ /* 0x000fe2000000052e */
[----:B------:R-:W-:Y:S01]  /*0c10*/  IMAD.MOV.U32 R40, RZ, RZ, R20 ;  /* 0x000000ffff287224 */ /* 0x000fe200078e0014 */
[C---:B------:R-:W-:Y:S01]  /*0c20*/  DSETP.NEU.AND P5, PT, R16.reuse, RZ, PT ;  /* 0x000000ff1000722a */ /* 0x040fe20003fad000 */
[----:B------:R-:W-:Y:S01]  /*0c30*/  IMAD.MOV.U32 R41, RZ, RZ, R26 ;  /* 0x000000ffff297224 */ /* 0x000fe200078e001a */
[C---:B------:R-:W-:Y:S01]  /*0c40*/  DSETP.NEU.AND P4, PT, |R16|.reuse, +INF , PT ;  /* 0x7ff000001000742a */ /* 0x040fe20003f8d200 */
[----:B------:R-:W1:Y:S01]  /*0c50*/  LDC.64 R6, c[0x0][0x380] ;  /* 0x0000e000ff067b82 */ /* 0x000e620000000a00 */
[----:B------:R-:W-:Y:S02]  /*0c60*/  DSETP.NEU.AND P2, PT, R16, 1, PT ;  /* 0x3ff000001000742a */ /* 0x000fe40003f4d000 */
[----:B------:R-:W-:-:S04]  /*0c70*/  LOP3.LUT R2, R19, 0x7ff00000, RZ, 0xc0, !PT ;  /* 0x7ff0000013027812 */ /* 0x000fc800078ec0ff */
[----:B------:R-:W-:Y:S02]  /*0c80*/  ISETP.NE.AND P3, PT, R2, 0x7ff00000, PT ;  /* 0x7ff000000200780c */ /* 0x000fe40003f65270 */
[----:B------:R-:W-:Y:S01]  /*0c90*/  MOV R2, 0xce0 ;  /* 0x00000ce000027802 */ /* 0x000fe20000000f00 */
[----:B0-----:R-:W-:Y:S02]  /*0ca0*/  IMAD.IADD R21, R0, 0x1, -R25 ;  /* 0x0000000100157824 */ /* 0x001fe400078e0a19 */
[----:B------:R-:W-:-:S04]  /*0cb0*/  IMAD.WIDE R18, R25, 0x8, R12 ;  /* 0x0000000819127825 */ /* 0x000fc800078e020c */
[----:B-1----:R-:W-:-:S07]  /*0cc0*/  IMAD.WIDE R6, R21, 0x8, R6 ;  /* 0x0000000815067825 */ /* 0x002fce00078e0206 */
[----:B------:R-:W-:Y:S05]  /*0cd0*/  CALL.REL.NOINC `($_Z6kernelPdS_S_S_iiii$__internal_accurate_pow) ;  /* 0x0000001000547944 */ /* 0x000fea0003c00000 */
[----:B------:R-:W-:Y:S05]  /*0ce0*/  BSYNC.RECONVERGENT B0 ;  /* 0x0000000000007941 */ /* 0x000fea0003800200 */
.L_x_7:
[C---:B------:R-:W-:Y:S01]  /*0cf0*/  DSETP.NEU.AND P6, PT, R46.reuse, RZ, PT ;  /* 0x000000ff2e00722a */ /* 0x040fe20003fcd000 */
[----:B------:R-:W-:Y:S01]  /*0d00*/  P2R R21, PR, RZ, 0x2 ;  /* 0x00000002ff157803 */ /* 0x000fe20000000000 */
[C---:B------:R-:W-:Y:S01]  /*0d10*/  DADD R16, R46.reuse, 2 ;  /* 0x400000002e107429 */ /* 0x040fe20000000000 */
[----:B------:R-:W-:Y:S01]  /*0d20*/  P2R R22, PR, RZ, 0x1 ;  /* 0x00000001ff167803 */ /* 0x000fe20000000000 */
[----:B------:R-:W0:Y:S01]  /*0d30*/  LDCU UR5, c[0x0][0x3a8] ;  /* 0x00007500ff0577ac */ /* 0x000e220008000800 */
[----:B------:R-:W-:Y:S02]  /*0d40*/  ISETP.NE.AND P0, PT, R42, RZ, PT ;  /* 0x000000ff2a00720c */ /* 0x000fe40003f05270 */
[----:B------:R-:W-:Y:S02]  /*0d50*/  FSEL R2, R20, RZ, P6 ;  /* 0x000000ff14027208 */ /* 0x000fe40003000000 */
[----:B------:R-:W-:Y:S01]  /*0d60*/  FSEL R23, R26, RZ, P6 ;  /* 0x000000ff1a177208 */ /* 0x000fe20003000000 */
[----:B------:R-:W-:Y:S01]  /*0d70*/  DSETP.NEU.AND P6, PT, |R46|, +INF , PT ;  /* 0x7ff000002e00742a */ /* 0x000fe20003fcd200 */
[----:B------:R-:W-:-:S02]  /*0d80*/  FSEL R41, R41, RZ, P5 ;  /* 0x000000ff29297208 */ /* 0x000fc40002800000 */
[----:B------:R-:W-:Y:S02]  /*0d90*/  LOP3.LUT R16, R17, 0x7ff00000, RZ, 0xc0, !PT ;  /* 0x7ff0000011107812 */ /* 0x000fe400078ec0ff */
[----:B------:R-:W-:Y:S02]  /*0da0*/  @!P4 FSEL R41, R41, +QNAN , P3 ;  /* 0x7ff000002929c808 */ /* 0x000fe40001800000 */
[----:B------:R-:W-:Y:S02]  /*0db0*/  ISETP.NE.AND P1, PT, R16, 0x7ff00000, PT ;  /* 0x7ff000001000780c */ /* 0x000fe40003f25270 */
[----:B0-----:R-:W-:-:S05]  /*0dc0*/  LEA R3, R3, UR5, 0x1 ;  /* 0x0000000503037c11 */ /* 0x001fca000f8e08ff */
[----:B------:R-:W-:Y:S02]  /*0dd0*/  @!P6 FSEL R2, R2, RZ, P1 ;  /* 0x000000ff0202e208 */ /* 0x000fe40000800000 */
[----:B------:R-:W-:Y:S02]  /*0de0*/  @!P6 FSEL R23, R23, +QNAN , P1 ;  /* 0x7ff000001717e808 */ /* 0x000fe40000800000 */
[----:B------:R-:W-:Y:S02]  /*0df0*/  ISETP.NE.AND P6, PT, R43, RZ, PT ;  /* 0x000000ff2b00720c */ /* 0x000fe40003fc5270 */
[----:B------:R-:W-:Y:S02]  /*0e00*/  ISETP.NE.AND P1, PT, R21, RZ, PT ;  /* 0x000000ff1500720c */ /* 0x000fe40003f25270 */
[----:B------:R-:W-:Y:S01]  /*0e10*/  FSEL R17, R4, RZ, P6 ;  /* 0x000000ff04117208 */ /* 0x000fe20003000000 */
[----:B------:R-:W0:Y:S01]  /*0e20*/  LDC.64 R20, c[0x0][0x398] ;  /* 0x0000e600ff147b82 */ /* 0x000e220000000a00 */
[----:B------:R-:W-:-:S02]  /*0e30*/  FSEL R25, R5, RZ, P6 ;  /* 0x000000ff05197208 */ /* 0x000fc40003000000 */
[----:B------:R-:W-:Y:S02]  /*0e40*/  FSEL R24, R8, R17, P0 ;  /* 0x0000001108187208 */ /* 0x000fe40000000000 */
[----:B------:R-:W-:Y:S01]  /*0e50*/  FSEL R8, R40, RZ, P5 ;  /* 0x000000ff28087208 */ /* 0x000fe20002800000 */
[----:B------:R-:W-:Y:S01]  /*0e60*/  DSETP.NEU.AND P5, PT, R46, 1, PT ;  /* 0x3ff000002e00742a */ /* 0x000fe20003fad000 */
[----:B------:R-:W-:Y:S02]  /*0e70*/  ISETP.NE.AND P6, PT, R44, RZ, PT ;  /* 0x000000ff2c00720c */ /* 0x000fe40003fc5270 */
[----:B------:R-:W-:Y:S02]  /*0e80*/  FSEL R16, R9, R25, P0 ;  /* 0x0000001909107208 */ /* 0x000fe40000000000 */
[----:B------:R-:W-:Y:S02]  /*0e90*/  @!P4 FSEL R8, R8, RZ, P3 ;  /* 0x000000ff0808c208 */ /* 0x000fe40001800000 */
[----:B------:R-:W-:-:S02]  /*0ea0*/  FSEL R4, R2, RZ, P5 ;  /* 0x000000ff02047208 */ /* 0x000fc40002800000 */
[----:B------:R-:W-:Y:S02]  /*0eb0*/  FSEL R5, R23, 1.875, P5 ;  /* 0x3ff0000017057808 */ /* 0x000fe40002800000 */
[----:B------:R-:W-:Y:S02]  /*0ec0*/  ISETP.NE.AND P0, PT, R22, RZ, PT ;  /* 0x000000ff1600720c */ /* 0x000fe40003f05270 */
[----:B------:R-:W-:Y:S02]  /*0ed0*/  FSEL R8, R8, RZ, P2 ;  /* 0x000000ff08087208 */ /* 0x000fe40001000000 */
[----:B------:R-:W-:Y:S01]  /*0ee0*/  DADD R22, R4, R4 ;  /* 0x0000000004167229 */ /* 0x000fe20000000004 */
[----:B------:R-:W-:Y:S02]  /*0ef0*/  FSEL R9, R41, 1.875, P2 ;  /* 0x3ff0000029097808 */ /* 0x000fe40001000000 */
[----:B------:R-:W-:Y:S02]  /*0f00*/  IADD3 R0, PT, PT, R0, 0x1, -R3 ;  /* 0x0000000100007810 */ /* 0x000fe40007ffe803 */
[----:B------:R-:W-:-:S02]  /*0f10*/  @!P6 FSEL R17, R24, RZ, P1 ;  /* 0x000000ff1811e208 */ /* 0x000fc40000800000 */
[----:B------:R-:W-:Y:S01]  /*0f20*/  @!P6 FSEL R25, R16, +QNAN , P1 ;  /* 0x7ff000001019e808 */ /* 0x000fe20000800000 */
[----:B------:R-:W-:Y:S01]  /*0f30*/  DFMA R22, R8, 2, R22 ;  /* 0x400000000816782b */ /* 0x000fe20000000016 */
[----:B------:R-:W-:Y:S01]  /*0f40*/  FSEL R16, R17, RZ, P0 ;  /* 0x000000ff11107208 */ /* 0x000fe20000000000 */
[----:B0-----:R-:W-:Y:S01]  /*0f50*/  IMAD.WIDE R20, R0, 0x8, R20 ;  /* 0x0000000800147825 */ /* 0x001fe200078e0214 */
[----:B------:R-:W-:-:S08]  /*0f60*/  FSEL R17, R25, 1.875, P0 ;  /* 0x3ff0000019117808 */ /* 0x000fd00000000000 */
.L_x_14:
[----:B01----:R-:W2:Y:S04]  /*0f70*/  LDG.E.64 R24, desc[UR6][R12.64+-0x8] ;  /* 0xfffff8060c187981 */ /* 0x003ea8000c1e1b00 */
[----:B------:R-:W2:Y:S04]  /*0f80*/  LDG.E.64 R26, desc[UR6][R12.64+0x8] ;  /* 0x000008060c1a7981 */ /* 0x000ea8000c1e1b00 */
[----:B------:R-:W3:Y:S04]  /*0f90*/  LDG.E.64 R2, desc[UR6][R14.64] ;  /* 0x000000060e027981 */ /* 0x000ee8000c1e1b00 */
[----:B------:R-:W4:Y:S04]  /*0fa0*/  LDG.E.64 R28, desc[UR6][R6.64] ;  /* 0x00000006061c7981 */ /* 0x000f28000c1e1b00 */
[----:B------:R-:W4:Y:S01]  /*0fb0*/  LDG.E.64 R30, desc[UR6][R18.64] ;  /* 0x00000006121e7981 */ /* 0x000f22000c1e1b00 */
[----:B------:R-:W0:Y:S01]  /*0fc0*/  MUFU.RCP64H R33, R23 ;  /* 0x0000001700217308 */ /* 0x000e220000001800 */
[----:B------:R-:W-:Y:S01]  /*0fd0*/  IMAD.MOV.U32 R32, RZ, RZ, 0x1 ;  /* 0x00000001ff207424 */ /* 0x000fe200078e00ff */
[----:B------:R-:W1:Y:S01]  /*0fe0*/  LDCU UR5, c[0x0][0x3a4] ;  /* 0x00007480ff0577ac */ /* 0x000e620008000800 */
[----:B------:R-:W-:Y:S04]  /*0ff0*/  BSSY.RECONVERGENT B0, `(.L_x_8) ;  /* 0x0000015000007945 */ /* 0x000fe80003800200 */
[----:B0-----:R-:W-:Y:S01]  /*1000*/  DFMA R34, -R22, R32, 1 ;  /* 0x3ff000001622742b */ /* 0x001fe20000000120 */
[----:B-1----:R-:W-:-:S07]  /*1010*/  UISETP.GE.AND UP0, UPT, UR5, 0x3, UPT ;  /* 0x000000030500788c */ /* 0x002fce000bf06270 */
[----:B------:R-:W-:-:S08]  /*1020*/  DFMA R34, R34, R34, R34 ;  /* 0x000000222222722b */ /* 0x000fd00000000022 */
[----:B------:R-:W-:Y:S02]  /*1030*/  DFMA R34, R32, R34, R32 ;  /* 0x000000222022722b */ /* 0x000fe40000000020 */
[----:B--2---:R-:W-:Y:S02]  /*1040*/  DADD R24, R24, R26 ;  /* 0x0000000018187229 */ /* 0x004fe4000000001a */
[----:B---3--:R-:W-:-:S08]  /*1050*/  DMUL R2, R2, R16 ;  /* 0x0000001002027228 */ /* 0x008fd00000000000 */
[----:B------:R-:W-:Y:S02]  /*1060*/  DFMA R2, R8, R24, -R2 ;  /* 0x000000180802722b */ /* 0x000fe40000000802 */
[----:B----4-:R-:W-:Y:S02]  /*1070*/  DADD R26, R28, R30 ;  /* 0x000000001c1a7229 */ /* 0x010fe4000000001e */
[----:B------:R-:W-:-:S06]  /*1080*/  DFMA R24, -R22, R34, 1 ;  /* 0x3ff000001618742b */ /* 0x000fcc0000000122 */
[----:B------:R-:W-:Y:S02]  /*1090*/  DFMA R26, R4, R26, R2 ;  /* 0x0000001a041a722b */ /* 0x000fe40000000002 */
[----:B------:R-:W-:-:S08]  /*10a0*/  DFMA R24, R34, R24, R34 ;  /* 0x000000182218722b */ /* 0x000fd00000000022 */
[----:B------:R-:W-:Y:S01]  /*10b0*/  DMUL R2, R26, R24 ;  /* 0x000000181a027228 */ /* 0x000fe20000000000 */
[----:B------:R-:W-:-:S07]  /*10c0*/  FSETP.GEU.AND P1, PT, |R27|, 6.5827683646048100446e-37, PT ;  /* 0x036000001b00780b */ /* 0x000fce0003f2e200 */
[----:B------:R-:W-:-:S08]  /*10d0*/  DFMA R28, -R22, R2, R26 ;  /* 0x00000002161c722b */ /* 0x000fd0000000011a */
[----:B------:R-:W-:-:S10]  /*10e0*/  DFMA R2, R24, R28, R2 ;  /* 0x0000001c1802722b */ /* 0x000fd40000000002 */
[----:B------:R-:W-:-:S05]  /*10f0*/  FFMA R24, RZ, R23, R3 ;  /* 0x00000017ff187223 */ /* 0x000fca0000000003 */
[----:B------:R-:W-:-:S13]  /*1100*/  FSETP.GT.AND P0, PT, |R24|, 1.469367938527859385e-39, PT ;  /* 0x001000001800780b */ /* 0x000fda0003f04200 */
[----:B------:R-:W-:Y:S05]  /*1110*/  @P0 BRA P1, `(.L_x_9) ;  /* 0x0000000000080947 */ /* 0x000fea0000800000 */
[----:B------:R-:W-:-:S07]  /*1120*/  MOV R28, 0x1140 ;  /* 0x00001140001c7802 */ /* 0x000fce0000000f00 */
[----:B------:R-:W-:Y:S05]  /*1130*/  CALL.REL.NOINC `($__internal_1_$__cuda_sm20_div_rn_f64_full) ;  /* 0x0000000400c87944 */ /* 0x000fea0003c00000 */
.L_x_9:
[----:B------:R-:W-:Y:S05]  /*1140*/  BSYNC.RECONVERGENT B0 ;  /* 0x0000000000007941 */ /* 0x000fea0003800200 */
.L_x_8:
[----:B------:R0:W-:Y:S01]  /*1150*/  STG.E.64 desc[UR6][R10.64], R2 ;  /* 0x000000020a007986 */ /* 0x0001e2000c101b06 */
[----:B------:R-:W-:Y:S06]  /*1160*/  BAR.SYNC.DEFER_BLOCKING 0x0 ;  /* 0x0000000000007b1d */ /* 0x000fec0000010000 */
[----:B------:R-:W2:Y:S01]  /*1170*/  LDG.E.64 R24, desc[UR6][R10.64] ;  /* 0x000000060a187981 */ /* 0x000ea2000c1e1b00 */
[----:B------:R-:W-:-:S03]  /*1180*/  UISETP.NE.OR UP0, UPT, UR4, URZ, !UP0 ;  /* 0x000000ff0400728c */ /* 0x000fc6000c705670 */
[----:B--2---:R0:W-:Y:S01]  /*1190*/  STG.E.64 desc[UR6][R12.64], R24 ;  /* 0x000000180c007986 */ /* 0x0041e2000c101b06 */
[----:B------:R-:W-:Y:S06]  /*11a0*/  BAR.SYNC.DEFER_BLOCKING 0x0 ;  /* 0x0000000000007b1d */ /* 0x000fec0000010000 */
[----:B------:R-:W-:Y:S05]  /*11b0*/  BRA.U UP0, `(.L_x_10) ;  /* 0x0000000100f47547 */ /* 0x000fea000b800000 */
[----:B0-----:R-:W-:Y:S01]  /*11c0*/  IMAD.MOV.U32 R3, RZ, RZ, 0x2 ;  /* 0x00000002ff037424 */ /* 0x001fe200078e00ff */
[----:B------:R-:W0:Y:S06]  /*11d0*/  LDCU UR5, c[0x0][0x3a4] ;  /* 0x00007480ff0577ac */ /* 0x000e2c0008000800 */
.L_x_13:
[----:B-1----:R-:W-:Y:S01]  /*11e0*/  VIADD R25, R3, 0xffffffff ;  /* 0xffffffff03197836 */ /* 0x002fe20000000000 */
[----:B------:R-:W-:Y:S04]  /*11f0*/  BSSY.RECONVERGENT B0, `(.L_x_11) ;  /* 0x0000035000007945 */ /* 0x000fe80003800200 */
[----:B------:R-:W-:-:S13]  /*1200*/  LOP3.LUT P0, RZ, R25, R0, RZ, 0xc0, !PT ;  /* 0x0000000019ff7212 */ /* 0x000fda000780c0ff */
[----:B------:R-:W-:Y:S05]  /*1210*/  @P0 BRA `(.L_x_12) ;  /* 0x0000000000c80947 */ /* 0x000fea0003800000 */
[----:B------:R-:W-:Y:S01]  /*1220*/  SHF.R.S32.HI R2, RZ, 0x1, R3 ;  /* 0x00000001ff027819 */ /* 0x000fe20000011403 */
[----:B------:R-:W2:Y:S01]  /*1230*/  LDG.E.64 R24, desc[UR6][R20.64] ;  /* 0x0000000614187981 */ /* 0x000ea2000c1e1b00 */
[----:B------:R-:W-:Y:S01]  /*1240*/  IABS R32, R3 ;  /* 0x0000000300207213 */ /* 0x000fe20000000000 */
[----:B------:R-:W1:Y:S02]  /*1250*/  LDC R28, c[0x0][0x3a4] ;  /* 0x0000e900ff1c7b82 */ /* 0x000e640000000800 */
[----:B------:R-:W-:-:S06]  /*1260*/  IMAD.WIDE R26, R2, 0x8, R20 ;  /* 0x00000008021a7825 */ /* 0x000fcc00078e0214 */
[----:B------:R-:W2:Y:S01]  /*1270*/  LDG.E.64 R26, desc[UR6][R26.64] ;  /* 0x000000061a1a7981 */ /* 0x000ea2000c1e1b00 */
[----:B------:R-:W3:Y:S08]  /*1280*/  I2F.RP R29, R32 ;  /* 0x00000020001d7306 */ /* 0x000ef00000209400 */
[----:B---3--:R-:W3:Y:S02]  /*1290*/  MUFU.RCP R29, R29 ;  /* 0x0000001d001d7308 */ /* 0x008ee40000001000 */
[----:B---3--:R-:W-:-:S06]  /*12a0*/  VIADD R30, R29, 0xffffffe ;  /* 0x0ffffffe1d1e7836 */ /* 0x008fcc0000000000 */
[----:B------:R3:W4:Y:S01]  /*12b0*/  F2I.FTZ.U32.TRUNC.NTZ R31, R30 ;  /* 0x0000001e001f7305 */ /* 0x000722000021f000 */
[----:B------:R-:W-:Y:S02]  /*12c0*/  IABS R35, R3 ;  /* 0x0000000300237213 */ /* 0x000fe40000000000 */
[----:B-1----:R-:W-:Y:S01]  /*12d0*/  IABS R34, R28 ;  /* 0x0000001c00227213 */ /* 0x002fe20000000000 */
[----:B---3--:R-:W-:Y:S02]  /*12e0*/  IMAD.MOV.U32 R30, RZ, RZ, RZ ;  /* 0x000000ffff1e7224 */ /* 0x008fe400078e00ff */
[----:B----4-:R-:W-:-:S04]  /*12f0*/  IMAD.MOV R33, RZ, RZ, -R31 ;  /* 0x000000ffff217224 */ /* 0x010fc800078e0a1f */
[----:B------:R-:W-:-:S04]  /*1300*/  IMAD R33, R33, R32, RZ ;  /* 0x0000002021217224 */ /* 0x000fc800078e02ff */
[----:B------:R-:W-:-:S04]  /*1310*/  IMAD.HI.U32 R31, R31, R33, R30 ;  /* 0x000000211f1f7227 */ /* 0x000fc800078e001e */
[----:B------:R-:W-:Y:S02]  /*1320*/  IMAD.MOV R29, RZ, RZ, -R35 ;  /* 0x000000ffff1d7224 */ /* 0x000fe400078e0a23 */
[----:B------:R-:W-:-:S04]  /*1330*/  IMAD.HI.U32 R31, R31, R34, RZ ;  /* 0x000000221f1f7227 */ /* 0x000fc800078e00ff */
[----:B------:R-:W-:-:S05]  /*1340*/  IMAD R31, R31, R29, R34 ;  /* 0x0000001d1f1f7224 */ /* 0x000fca00078e0222 */
[----:B------:R-:W-:-:S13]  /*1350*/  ISETP.GT.U32.AND P0, PT, R32, R31, PT ;  /* 0x0000001f2000720c */ /* 0x000fda0003f04070 */
[----:B------:R-:W-:-:S05]  /*1360*/  @!P0 IMAD.IADD R31, R31, 0x1, -R32 ;  /* 0x000000011f1f8824 */ /* 0x000fca00078e0a20 */
[----:B------:R-:W-:Y:S02]  /*1370*/  ISETP.GT.U32.AND P0, PT, R32, R31, PT ;  /* 0x0000001f2000720c */ /* 0x000fe40003f04070 */
[----:B------:R-:W-:-:S11]  /*1380*/  ISETP.GE.AND P1, PT, R28, RZ, PT ;  /* 0x000000ff1c00720c */ /* 0x000fd60003f26270 */
[----:B------:R-:W-:Y:S01]  /*1390*/  @!P0 IMAD.IADD R31, R31, 0x1, -R32 ;  /* 0x000000011f1f8824 */ /* 0x000fe200078e0a20 */
[----:B------:R-:W-:-:S04]  /*13a0*/  ISETP.NE.AND P0, PT, R3, RZ, PT ;  /* 0x000000ff0300720c */ /* 0x000fc80003f05270 */
[----:B------:R-:W-:-:S09]  /*13b0*/  @!P1 IADD3 R31, PT, PT, -R31, RZ, RZ ;  /* 0x000000ff1f1f9210 */ /* 0x000fd20007ffe1ff */
[----:B------:R-:W-:-:S04]  /*13c0*/  @!P0 LOP3.LUT R31, RZ, R3, RZ, 0x33, !PT ;  /* 0x00000003ff1f8212 */ /* 0x000fc800078e33ff */
[----:B------:R-:W-:Y:S01]  /*13d0*/  ISETP.NE.AND P0, PT, R31, R2, PT ;  /* 0x000000021f00720c */ /* 0x000fe20003f05270 */
[----:B--2---:R-:W-:Y:S01]  /*13e0*/  DSETP.MAX.AND P2, P3, R24, R26, PT ;  /* 0x0000001a1800722a */ /* 0x004fe20003b4f000 */
[----:B------:R-:W-:Y:S02]  /*13f0*/  IMAD.MOV.U32 R29, RZ, RZ, R26 ;  /* 0x000000ffff1d7224 */ /* 0x000fe400078e001a */
[----:B------:R-:W-:-:S05]  /*1400*/  IMAD.MOV.U32 R26, RZ, RZ, R25 ;  /* 0x000000ffff1a7224 */ /* 0x000fca00078e0019 */
[----:B------:R-:W-:-:S06]  /*1410*/  FSEL R33, R26, R27, P2 ;  /* 0x0000001b1a217208 */ /* 0x000fcc0001000000 */
[----:B------:R-:W-:Y:S02]  /*1420*/  @P3 LOP3.LUT R33, R27, 0x80000, RZ, 0xfc, !PT ;  /* 0x000800001b213812 */ /* 0x000fe400078efcff */
[----:B------:R-:W-:-:S03]  /*1430*/  SEL R24, R24, R29, P2 ;  /* 0x0000001d18187207 */ /* 0x000fc60001000000 */
[----:B------:R-:W-:Y:S01]  /*1440*/  IMAD.MOV.U32 R25, RZ, RZ, R33 ;  /* 0x000000ffff197224 */ /* 0x000fe200078e0021 */
[----:B------:R-:W-:-:S04]  /*1450*/  IADD3 R27, PT, PT, -R3, R28, -R2 ;  /* 0x0000001c031b7210 */ /* 0x000fc80007ffe902 */
[----:B------:R1:W-:Y:S01]  /*1460*/  STG.E.64 desc[UR6][R20.64], R24 ;  /* 0x0000001814007986 */ /* 0x0003e2000c101b06 */
[----:B------:R-:W-:-:S13]  /*1470*/  ISETP.NE.OR P0, PT, R0, R27, P0 ;  /* 0x0000001b0000720c */ /* 0x000fda0000705670 */
[----:B-1----:R-:W-:Y:S05]  /*1480*/  @P0 BRA `(.L_x_12) ;  /* 0x00000000002c0947 */ /* 0x002fea0003800000 */
[----:B------:R-:W-:-:S06]  /*1490*/  IMAD.WIDE R26, R3, 0x8, R20 ;  /* 0x00000008031a7825 */ /* 0x000fcc00078e0214 */
[----:B------:R-:W2:Y:S01]  /*14a0*/  LDG.E.64 R26, desc[UR6][R26.64] ;  /* 0x000000061a1a7981 */ /* 0x000ea2000c1e1b00 */
[----:B------:R-:W-:Y:S01]  /*14b0*/  IMAD.MOV.U32 R2, RZ, RZ, R25 ;  /* 0x000000ffff027224 */ /* 0x000fe200078e0019 */
[----:B--2---:R-:W-:Y:S01]  /*14c0*/  DSETP.MAX.AND P0, P1, R24, R26, PT ;  /* 0x0000001a1800722a */ /* 0x004fe2000390f000 */
[----:B------:R-:W-:Y:S02]  /*14d0*/  IMAD.MOV.U32 R29, RZ, RZ, R27 ;  /* 0x000000ffff1d7224 */ /* 0x000fe400078e001b */
[----:B------:R-:W-:-:S03]  /*14e0*/  IMAD.MOV.U32 R25, RZ, RZ, R26 ;  /* 0x000000ffff197224 */ /* 0x000fc600078e001a */
[----:B------:R-:W-:Y:S02]  /*14f0*/  FSEL R31, R2, R29, P0 ;  /* 0x0000001d021f7208 */ /* 0x000fe40000000000 */
[----:B------:R-:W-:-:S06]  /*1500*/  SEL R24, R24, R25, P0 ;  /* 0x0000001918187207 */ /* 0x000fcc0000000000 */
[----:B------:R-:W-:-:S05]  /*1510*/  @P1 LOP3.LUT R31, R29, 0x80000, RZ, 0xfc, !PT ;  /* 0x000800001d1f1812 */ /* 0x000fca00078efcff */
[----:B------:R-:W-:-:S05]  /*1520*/  IMAD.MOV.U32 R25, RZ, RZ, R31 ;  /* 0x000000ffff197224 */ /* 0x000fca00078e001f */
[----:B------:R1:W-:Y:S02]  /*1530*/  STG.E.64 desc[UR6][R20.64], R24 ;  /* 0x0000001814007986 */ /* 0x0003e4000c101b06 */
.L_x_12:
[----:B0-----:R-:W-:Y:S05]  /*1540*/  BSYNC.RECONVERGENT B0 ;  /* 0x0000000000007941 */ /* 0x001fea0003800200 */
.L_x_11:
[----:B------:R-:W-:Y:S01]  /*1550*/  IMAD.SHL.U32 R3, R3, 0x2, RZ ;  /* 0x0000000203037824 */ /* 0x000fe200078e00ff */
[----:B------:R-:W-:Y:S04]  /*1560*/  BAR.SYNC.DEFER_BLOCKING 0x0 ;  /* 0x0000000000007b1d */ /* 0x000fe80000010000 */
[----:B------:R-:W-:-:S13]  /*1570*/  ISETP.GE.AND P0, PT, R3, UR5, PT ;  /* 0x0000000503007c0c */ /* 0x000fda000bf06270 */
[----:B------:R-:W-:Y:S05]  /*1580*/  @!P0 BRA `(.L_x_13) ;  /* 0xfffffffc00148947 */ /* 0x000fea000383ffff */
.L_x_10:
[----:B------:R-:W-:-:S04]  /*1590*/  UIADD3 UR4, UPT, UPT, UR4, 0x1, URZ ;  /* 0x0000000104047890 */ /* 0x000fc8000fffe0ff */
[----:B------:R-:W-:-:S09]  /*15a0*/  UISETP.NE.AND UP0, UPT, UR4, 0x3e8, UPT ;  /* 0x000003e80400788c */ /* 0x000fd2000bf05270 */
[----:B------:R-:W-:Y:S05]  /*15b0*/  BRA.U UP0, `(.L_x_14) ;  /* 0xfffffff9006c7547 */ /* 0x000fea000b83ffff */
[----:B------:R-:W-:Y:S05]  /*15c0*/  EXIT ;  /* 0x000000000000794d */ /* 0x000fea0003800000 */
        .weak           $__internal_0_$__cuda_sm20_dblrcp_rn_slowpath_v3
        .type           $__internal_0_$__cuda_sm20_dblrcp_rn_slowpath_v3,@function
        .size           $__internal_0_$__cuda_sm20_dblrcp_rn_slowpath_v3,($__internal_1_$__cuda_sm20_div_rn_f64_full - $__internal_0_$__cuda_sm20_dblrcp_rn_slowpath_v3)
$__internal_0_$__cuda_sm20_dblrcp_rn_slowpath_v3:
[----:B------:R-:W-:-:S14]  /*15d0*/  DSETP.GTU.AND P0, PT, |R12|, +INF , PT ;  /* 0x7ff000000c00742a */ /* 0x000fdc0003f0c200 */
[----:B------:R-:W-:Y:S05]  /*15e0*/  @P0 BRA `(.L_x_15) ;  /* 0x0000000000800947 */ /* 0x000fea0003800000 */
[----:B------:R-:W-:-:S05]  /*15f0*/  LOP3.LUT R8, R13, 0x7fffffff, RZ, 0xc0, !PT ;  /* 0x7fffffff0d087812 */ /* 0x000fca00078ec0ff */
[----:B------:R-:W-:-:S05]  /*1600*/  VIADD R6, R8, 0xffffffff ;  /* 0xffffffff08067836 */ /* 0x000fca0000000000 */
[----:B------:R-:W-:-:S13]  /*1610*/  ISETP.GE.U32.AND P0, PT, R6, 0x7fefffff, PT ;  /* 0x7fefffff0600780c */ /* 0x000fda0003f06070 */
[----:B------:R-:W-:Y:S01]  /*1620*/  @P0 LOP3.LUT R7, R13, 0x7ff00000, RZ, 0x3c, !PT ;  /* 0x7ff000000d070812 */ /* 0x000fe200078e3cff */
[----:B------:R-:W-:Y:S01]  /*1630*/  @P0 IMAD.MOV.U32 R6, RZ, RZ, RZ ;  /* 0x000000ffff060224 */ /* 0x000fe200078e00ff */
[----:B------:R-:W-:Y:S06]  /*1640*/  @P0 BRA `(.L_x_16) ;  /* 0x0000000000700947 */ /* 0x000fec0003800000 */
[----:B------:R-:W-:-:S13]  /*1650*/  ISETP.GE.U32.AND P0, PT, R8, 0x1000001, PT ;  /* 0x010000010800780c */ /* 0x000fda0003f06070 */
[----:B------:R-:W-:Y:S05]  /*1660*/  @!P0 BRA `(.L_x_17) ;  /* 0x0000000000388947 */ /* 0x000fea0003800000 */
[----:B------:R-:W-:Y:S02]  /*1670*/  VIADD R7, R13, 0xc0200000 ;  /* 0xc02000000d077836 */ /* 0x000fe40000000000 */
[----:B------:R-:W-:Y:S02]  /*1680*/  IMAD.MOV.U32 R6, RZ, RZ, R12 ;  /* 0x000000ffff067224 */ /* 0x000fe400078e000c */
[----:B------:R-:W0:Y:S01]  /*1690*/  MUFU.RCP64H R9, R7 ;  /* 0x0000000700097308 */ /* 0x000e220000001800 */
[----:B------:R-:W-:-:S06]  /*16a0*/  IMAD.MOV.U32 R8, RZ, RZ, R11 ;  /* 0x000000ffff087224 */ /* 0x000fcc00078e000b */
[----:B0-----:R-:W-:-:S08]  /*16b0*/  DFMA R10, -R6, R8, 1 ;  /* 0x3ff00000060a742b */ /* 0x001fd00000000108 */
[----:B------:R-:W-:-:S08]  /*16c0*/  DFMA R10, R10, R10, R10 ;  /* 0x0000000a0a0a722b */ /* 0x000fd0000000000a */
[----:B------:R-:W-:-:S08]  /*16d0*/  DFMA R10, R8, R10, R8 ;  /* 0x0000000a080a722b */ /* 0x000fd00000000008 */
[----:B------:R-:W-:-:S08]  /*16e0*/  DFMA R8, -R6, R10, 1 ;  /* 0x3ff000000608742b */ /* 0x000fd0000000010a */
[----:B------:R-:W-:-:S08]  /*16f0*/  DFMA R8, R10, R8, R10 ;  /* 0x000000080a08722b */ /* 0x000fd0000000000a */
[----:B------:R-:W-:-:S08]  /*1700*/  DMUL R8, R8, 2.2250738585072013831e-308 ;  /* 0x0010000008087828 */ /* 0x000fd00000000000 */
[----:B------:R-:W-:-:S08]  /*1710*/  DFMA R10, -R12, R8, 1 ;  /* 0x3ff000000c0a742b */ /* 0x000fd00000000108 */
[----:B------:R-:W-:-:S08]  /*1720*/  DFMA R10, R10, R10, R10 ;  /* 0x0000000a0a0a722b */ /* 0x000fd0000000000a */
[----:B------:R-:W-:Y:S01]  /*1730*/  DFMA R6, R8, R10, R8 ;  /* 0x0000000a0806722b */ /* 0x000fe20000000008 */
[----:B------:R-:W-:Y:S10]  /*1740*/  BRA `(.L_x_16) ;  /* 0x0000000000307947 */ /* 0x000ff40003800000 */
.L_x_17:
[----:B------:R-:W-:Y:S01]  /*1750*/  DMUL R8, R12, 8.11296384146066816958e+31 ;  /* 0x469000000c087828 */ /* 0x000fe20000000000 */
[----:B------:R-:W-:-:S05]  /*1760*/  IMAD.MOV.U32 R6, RZ, RZ, R11 ;  /* 0x000000ffff067224 */ /* 0x000fca00078e000b */
[----:B------:R-:W0:Y:S02]  /*1770*/  MUFU.RCP64H R7, R9 ;  /* 0x0000000900077308 */ /* 0x000e240000001800 */
[----:B0-----:R-:W-:-:S08]  /*1780*/  DFMA R10, -R8, R6, 1 ;  /* 0x3ff00000080a742b */ /* 0x001fd00000000106 */
[----:B------:R-:W-:-:S08]  /*1790*/  DFMA R10, R10, R10, R10 ;  /* 0x0000000a0a0a722b */ /* 0x000fd0000000000a */
[----:B------:R-:W-:-:S08]  /*17a0*/  DFMA R10, R6, R10, R6 ;  /* 0x0000000a060a722b */ /* 0x000fd00000000006 */
[----:B------:R-:W-:-:S08]  /*17b0*/  DFMA R6, -R8, R10, 1 ;  /* 0x3ff000000806742b */ /* 0x000fd0000000010a */
[----:B------:R-:W-:-:S08]  /*17c0*/  DFMA R6, R10, R6, R10 ;  /* 0x000000060a06722b */ /* 0x000fd0000000000a */
[----:B------:R-:W-:Y:S01]  /*17d0*/  DMUL R6, R6, 8.11296384146066816958e+31 ;  /* 0x4690000006067828 */ /* 0x000fe20000000000 */
[----:B------:R-:W-:Y:S10]  /*17e0*/  BRA `(.L_x_16) ;  /* 0x0000000000087947 */ /* 0x000ff40003800000 */
.L_x_15:
[----:B------:R-:W-:Y:S01]  /*17f0*/  LOP3.LUT R7, R13, 0x80000, RZ, 0xfc, !PT ;  /* 0x000800000d077812 */ /* 0x000fe200078efcff */
[----:B------:R-:W-:-:S07]  /*1800*/  IMAD.MOV.U32 R6, RZ, RZ, R12 ;  /* 0x000000ffff067224 */ /* 0x000fce00078e000c */
.L_x_16:
[----:B------:R-:W-:Y:S02]  /*1810*/  IMAD.MOV.U32 R16, RZ, RZ, R6 ;  /* 0x000000ffff107224 */ /* 0x000fe400078e0006 */
[----:B------:R-:W-:Y:S02]  /*1820*/  IMAD.MOV.U32 R17, RZ, RZ, R7 ;  /* 0x000000ffff117224 */ /* 0x000fe400078e0007 */
[----:B------:R-:W-:Y:S02]  /*1830*/  IMAD.MOV.U32 R6, RZ, RZ, R2 ;  /* 0x000000ffff067224 */ /* 0x000fe400078e0002 */
[----:B------:R-:W-:-:S04]  /*1840*/  IMAD.MOV.U32 R7, RZ, RZ, 0x0 ;  /* 0x00000000ff077424 */ /* 0x000fc800078e00ff */
[----:B------:R-:W-:Y:S05]  /*1850*/  RET.REL.NODEC R6 `(_Z6kernelPdS_S_S_iiii) ;  /* 0xffffffe406e87950 */ /* 0x000fea0003c3ffff */
        .weak           $__internal_1_$__cuda_sm20_div_rn_f64_full
        .type           $__internal_1_$__cuda_sm20_div_rn_f64_full,@function
        .size           $__internal_1_$__cuda_sm20_div_rn_f64_full,($_Z6kernelPdS_S_S_iiii$__internal_accurate_pow - $__internal_1_$__cuda_sm20_div_rn_f64_full)
$__internal_1_$__cuda_sm20_div_rn_f64_full:
[C---:B------:R-:W-:Y:S01]  /*1860*/  FSETP.GEU.AND P0, PT, |R23|.reuse, 1.469367938527859385e-39, PT ;  /* 0x001000001700780b */ /* 0x040fe20003f0e200 */
[----:B------:R-:W-:Y:S01]  /*1870*/  IMAD.MOV.U32 R32, RZ, RZ, 0x1 ;  /* 0x00000001ff207424 */ /* 0x000fe200078e00ff */
[----:B------:R-:W-:Y:S01]  /*1880*/  LOP3.LUT R24, R23, 0x800fffff, RZ, 0xc0, !PT ;  /* 0x800fffff17187812 */ /* 0x000fe200078ec0ff */
[----:B------:R-:W-:Y:S01]  /*1890*/  BSSY.RECONVERGENT B1, `(.L_x_18) ;  /* 0x0000055000017945 */ /* 0x000fe20003800200 */
[C---:B------:R-:W-:Y:S02]  /*18a0*/  FSETP.GEU.AND P2, PT, |R27|.reuse, 1.469367938527859385e-39, PT ;  /* 0x001000001b00780b */ /* 0x040fe40003f4e200 */
[----:B------:R-:W-:Y:S01]  /*18b0*/  LOP3.LUT R25, R24, 0x3ff00000, RZ, 0xfc, !PT ;  /* 0x3ff0000018197812 */ /* 0x000fe200078efcff */
[----:B------:R-:W-:Y:S01]  /*18c0*/  IMAD.MOV.U32 R24, RZ, RZ, R22 ;  /* 0x000000ffff187224 */ /* 0x000fe200078e0016 */
[----:B------:R-:W-:Y:S02]  /*18d0*/  LOP3.LUT R29, R27, 0x7ff00000, RZ, 0xc0, !PT ;  /* 0x7ff000001b1d7812 */ /* 0x000fe400078ec0ff */
[----:B------:R-:W-:-:S03]  /*18e0*/  LOP3.LUT R36, R23, 0x7ff00000, RZ, 0xc0, !PT ;  /* 0x7ff0000017247812 */ /* 0x000fc600078ec0ff */
[----:B------:R-:W-:Y:S01]  /*18f0*/  @!P0 DMUL R24, R22, 8.98846567431157953865e+307 ;  /* 0x7fe0000016188828 */ /* 0x000fe20000000000 */
[----:B------:R-:W-:-:S03]  /*1900*/  ISETP.GE.U32.AND P1, PT, R29, R36, PT ;  /* 0x000000241d00720c */ /* 0x000fc60003f26070 */
[----:B------:R-:W-:Y:S01]  /*1910*/  @!P2 LOP3.LUT R30, R23, 0x7ff00000, RZ, 0xc0, !PT ;  /* 0x7ff00000171ea812 */ /* 0x000fe200078ec0ff */
[----:B------:R-:W-:Y:S01]  /*1920*/  @!P2 IMAD.MOV.U32 R38, RZ, RZ, RZ ;  /* 0x000000ffff26a224 */ /* 0x000fe200078e00ff */
[----:B------:R-:W0:Y:S02]  /*1930*/  MUFU.RCP64H R33, R25 ;  /* 0x0000001900217308 */ /* 0x000e240000001800 */
[----:B------:R-:W-:Y:S01]  /*1940*/  @!P2 ISETP.GE.U32.AND P3, PT, R29, R30, PT ;  /* 0x0000001e1d00a20c */ /* 0x000fe20003f66070 */
[----:B------:R-:W-:-:S05]  /*1950*/  IMAD.MOV.U32 R30, RZ, RZ, 0x1ca00000 ;  /* 0x1ca00000ff1e7424 */ /* 0x000fca00078e00ff */
[----:B------:R-:W-:-:S04]  /*1960*/  @!P2 SEL R31, R30, 0x63400000, !P3 ;  /* 0x634000001e1fa807 */ /* 0x000fc80005800000 */
[----:B------:R-:W-:-:S04]  /*1970*/  @!P2 LOP3.LUT R31, R31, 0x80000000, R27, 0xf8, !PT ;  /* 0x800000001f1fa812 */ /* 0x000fc800078ef81b */
[----:B------:R-:W-:Y:S01]  /*1980*/  @!P2 LOP3.LUT R39, R31, 0x100000, RZ, 0xfc, !PT ;  /* 0x001000001f27a812 */ /* 0x000fe200078efcff */
[----:B0-----:R-:W-:-:S08]  /*1990*/  DFMA R2, R32, -R24, 1 ;  /* 0x3ff000002002742b */ /* 0x001fd00000000818 */
[----:B------:R-:W-:-:S08]  /*19a0*/  DFMA R2, R2, R2, R2 ;  /* 0x000000020202722b */ /* 0x000fd00000000002 */
[----:B------:R-:W-:Y:S01]  /*19b0*/  DFMA R32, R32, R2, R32 ;  /* 0x000000022020722b */ /* 0x000fe20000000020 */
[----:B------:R-:W-:Y:S01]  /*19c0*/  SEL R3, R30, 0x63400000, !P1 ;  /* 0x634000001e037807 */ /* 0x000fe20004800000 */
[----:B------:R-:W-:-:S03]  /*19d0*/  IMAD.MOV.U32 R2, RZ, RZ, R26 ;  /* 0x000000ffff027224 */ /* 0x000fc600078e001a */
[----:B------:R-:W-:-:S03]  /*19e0*/  LOP3.LUT R3, R3, 0x800fffff, R27, 0xf8, !PT ;  /* 0x800fffff03037812 */ /* 0x000fc600078ef81b */
[----:B------:R-:W-:-:S03]  /*19f0*/  DFMA R34, R32, -R24, 1 ;  /* 0x3ff000002022742b */ /* 0x000fc60000000818 */
[----:B------:R-:W-:Y:S01]  /*1a00*/  @!P2 DFMA R2, R2, 2, -R38 ;  /* 0x400000000202a82b */ /* 0x000fe20000000826 */
[----:B------:R-:W-:Y:S01]  /*1a10*/  IMAD.MOV.U32 R38, RZ, RZ, R29 ;  /* 0x000000ffff267224 */ /* 0x000fe200078e001d */
[----:B------:R-:W-:-:S03]  /*1a20*/  MOV R39, R36 ;  /* 0x0000002400277202 */ /* 0x000fc60000000f00 */
[----:B------:R-:W-:Y:S01]  /*1a30*/  DFMA R32, R32, R34, R32 ;  /* 0x000000222020722b */ /* 0x000fe20000000020 */
[----:B------:R-:W-:-:S04]  /*1a40*/  @!P0 LOP3.LUT R39, R25, 0x7ff00000, RZ, 0xc0, !PT ;  /* 0x7ff0000019278812 */ /* 0x000fc800078ec0ff */
[----:B------:R-:W-:-:S03]  /*1a50*/  @!P2 LOP3.LUT R38, R3, 0x7ff00000, RZ, 0xc0, !PT ;  /* 0x7ff000000326a812 */ /* 0x000fc600078ec0ff */
[----:B------:R-:W-:Y:S02]  /*1a60*/  DMUL R34, R32, R2 ;  /* 0x0000000220227228 */ /* 0x000fe40000000000 */
[----:B------:R-:W-:-:S05]  /*1a70*/  VIADD R31, R38, 0xffffffff ;  /* 0xffffffff261f7836 */ /* 0x000fca0000000000 */
[----:B------:R-:W-:Y:S01]  /*1a80*/  ISETP.GT.U32.AND P0, PT, R31, 0x7feffffe, PT ;  /* 0x7feffffe1f00780c */ /* 0x000fe20003f04070 */
[----:B------:R-:W-:Y:S01]  /*1a90*/  VIADD R31, R39, 0xffffffff ;  /* 0xffffffff271f7836 */ /* 0x000fe20000000000 */
[----:B------:R-:W-:-:S04]  /*1aa0*/  DFMA R36, R34, -R24, R2 ;  /* 0x800000182224722b */ /* 0x000fc80000000002 */
[----:B------:R-:W-:-:S04]  /*1ab0*/  ISETP.GT.U32.OR P0, PT, R31, 0x7feffffe, P0 ;  /* 0x7feffffe1f00780c */ /* 0x000fc80000704470 */
[----:B------:R-:W-:-:S09]  /*1ac0*/  DFMA R32, R32, R36, R34 ;  /* 0x000000242020722b */ /* 0x000fd20000000022 */
[----:B------:R-:W-:Y:S05]  /*1ad0*/  @P0 BRA `(.L_x_19) ;  /* 0x00000000006c0947 */ /* 0x000fea0003800000 */
[----:B------:R-:W-:-:S04]  /*1ae0*/  LOP3.LUT R34, R23, 0x7ff00000, RZ, 0xc0, !PT ;  /* 0x7ff0000017227812 */ /* 0x000fc800078ec0ff */
[CC--:B------:R-:W-:Y:S02]  /*1af0*/  VIADDMNMX R26, R29.reuse, -R34.reuse, 0xb9600000, !PT ;  /* 0xb96000001d1a7446 */ /* 0x0c0fe40007800922 */
[----:B------:R-:W-:Y:S01]  /*1b00*/  ISETP.GE.U32.AND P0, PT, R29, R34, PT ;  /* 0x000000221d00720c */ /* 0x000fe20003f06070 */
[----:B------:R-:W-:Y:S01]  /*1b10*/  IMAD.MOV.U32 R34, RZ, RZ, RZ ;  /* 0x000000ffff227224 */ /* 0x000fe200078e00ff */
[----:B------:R-:W-:Y:S02]  /*1b20*/  VIMNMX R26, PT, PT, R26, 0x46a00000, PT ;  /* 0x46a000001a1a7848 */ /* 0x000fe40003fe0100 */
[----:B------:R-:W-:-:S05]  /*1b30*/  SEL R27, R30, 0x63400000, !P0 ;  /* 0x634000001e1b7807 */ /* 0x000fca0004000000 */
[----:B------:R-:W-:-:S04]  /*1b40*/  IMAD.IADD R26, R26, 0x1, -R27 ;  /* 0x000000011a1a7824 */ /* 0x000fc800078e0a1b */
[----:B------:R-:W-:-:S06]  /*1b50*/  VIADD R35, R26, 0x7fe00000 ;  /* 0x7fe000001a237836 */ /* 0x000fcc0000000000 */
[----:B------:R-:W-:-:S10]  /*1b60*/  DMUL R30, R32, R34 ;  /* 0x00000022201e7228 */ /* 0x000fd40000000000 */
[----:B------:R-:W-:-:S13]  /*1b70*/  FSETP.GTU.AND P0, PT, |R31|, 1.469367938527859385e-39, PT ;  /* 0x001000001f00780b */ /* 0x000fda0003f0c200 */
[----:B------:R-:W-:Y:S05]  /*1b80*/  @P0 BRA `(.L_x_20) ;  /* 0x0000000000940947 */ /* 0x000fea0003800000 */
[----:B------:R-:W-:Y:S01]  /*1b90*/  DFMA R2, R32, -R24, R2 ;  /* 0x800000182002722b */ /* 0x000fe20000000002 */
[----:B------:R-:W-:-:S09]  /*1ba0*/  IMAD.MOV.U32 R34, RZ, RZ, RZ ;  /* 0x000000ffff227224 */ /* 0x000fd200078e00ff */
[C---:B------:R-:W-:Y:S02]  /*1bb0*/  FSETP.NEU.AND P0, PT, R3.reuse, RZ, PT ;  /* 0x000000ff0300720b */ /* 0x040fe40003f0d000 */
[----:B------:R-:W-:-:S04]  /*1bc0*/  LOP3.LUT R25, R3, 0x80000000, R23, 0x48, !PT ;  /* 0x8000000003197812 */ /* 0x000fc800078e4817 */
[----:B------:R-:W-:-:S07]  /*1bd0*/  LOP3.LUT R35, R25, R35, RZ, 0xfc, !PT ;  /* 0x0000002319237212 */ /* 0x000fce00078efcff */
[----:B------:R-:W-:Y:S05]  /*1be0*/  @!P0 BRA `(.L_x_20) ;  /* 0x00000000007c8947 */ /* 0x000fea0003800000 */
[----:B------:R-:W-:Y:S02]  /*1bf0*/  IMAD.MOV R3, RZ, RZ, -R26 ;  /* 0x000000ffff037224 */ /* 0x000fe400078e0a1a */
[----:B------:R-:W-:-:S06]  /*1c00*/  IMAD.MOV.U32 R2, RZ, RZ, RZ ;  /* 0x000000ffff027224 */ /* 0x000fcc00078e00ff */
[----:B------:R-:W-:Y:S02]  /*1c10*/  DFMA R2, R30, -R2, R32 ;  /* 0x800000021e02722b */ /* 0x000fe40000000020 */
[----:B------:R-:W-:-:S04]  /*1c20*/  DMUL.RP R32, R32, R34 ;  /* 0x0000002220207228 */ /* 0x000fc80000008000 */
[----:B------:R-:W-:-:S04]  /*1c30*/  IADD3 R2, PT, PT, -R26, -0x43300000, RZ ;  /* 0xbcd000001a027810 */ /* 0x000fc80007ffe1ff */
[----:B------:R-:W-:Y:S02]  /*1c40*/  FSETP.NEU.AND P0, PT, |R3|, R2, PT ;  /* 0x000000020300720b */ /* 0x000fe40003f0d200 */
[----:B------:R-:W-:Y:S02]  /*1c50*/  LOP3.LUT R25, R33, R25, RZ, 0x3c, !PT ;  /* 0x0000001921197212 */ /* 0x000fe400078e3cff */
[----:B------:R-:W-:Y:S02]  /*1c60*/  FSEL R30, R32, R30, !P0 ;  /* 0x0000001e201e7208 */ /* 0x000fe40004000000 */
[----:B------:R-:W-:Y:S01]  /*1c70*/  FSEL R31, R25, R31, !P0 ;  /* 0x0000001f191f7208 */ /* 0x000fe20004000000 */
[----:B------:R-:W-:Y:S06]  /*1c80*/  BRA `(.L_x_20) ;  /* 0x0000000000547947 */ /* 0x000fec0003800000 */
.L_x_19:
[----:B------:R-:W-:-:S14]  /*1c90*/  DSETP.NAN.AND P0, PT, R26, R26, PT ;  /* 0x0000001a1a00722a */ /* 0x000fdc0003f08000 */
[----:B------:R-:W-:Y:S05]  /*1ca0*/  @P0 BRA `(.L_x_21) ;  /* 0x0000000000440947 */ /* 0x000fea0003800000 */
[----:B------:R-:W-:-:S14]  /*1cb0*/  DSETP.NAN.AND P0, PT, R22, R22, PT ;  /* 0x000000161600722a */ /* 0x000fdc0003f08000 */
[----:B------:R-:W-:Y:S05]  /*1cc0*/  @P0 BRA `(.L_x_22) ;  /* 0x0000000000300947 */ /* 0x000fea0003800000 */
[----:B------:R-:W-:Y:S01]  /*1cd0*/  ISETP.NE.AND P0, PT, R38, R39, PT ;  /* 0x000000272600720c */ /* 0x000fe20003f05270 */
[----:B------:R-:W-:Y:S02]  /*1ce0*/  IMAD.MOV.U32 R30, RZ, RZ, 0x0 ;  /* 0x00000000ff1e7424 */ /* 0x000fe400078e00ff */
[----:B------:R-:W-:-:S10]  /*1cf0*/  IMAD.MOV.U32 R31, RZ, RZ, -0x80000 ;  /* 0xfff80000ff1f7424 */ /* 0x000fd400078e00ff */
[----:B------:R-:W-:Y:S05]  /*1d00*/  @!P0 BRA `(.L_x_20) ;  /* 0x0000000000348947 */ /* 0x000fea0003800000 */
[----:B------:R-:W-:Y:S02]  /*1d10*/  ISETP.NE.AND P0, PT, R38, 0x7ff00000, PT ;  /* 0x7ff000002600780c */ /* 0x000fe40003f05270 */
[----:B------:R-:W-:Y:S02]  /*1d20*/  LOP3.LUT R31, R27, 0x80000000, R23, 0x48, !PT ;  /* 0x800000001b1f7812 */ /* 0x000fe400078e4817 */
[----:B------:R-:W-:-:S13]  /*1d30*/  ISETP.EQ.OR P0, PT, R39, RZ, !P0 ;  /* 0x000000ff2700720c */ /* 0x000fda0004702670 */
[----:B------:R-:W-:Y:S01]  /*1d40*/  @P0 LOP3.LUT R2, R31, 0x7ff00000, RZ, 0xfc, !PT ;  /* 0x7ff000001f020812 */ /* 0x000fe200078efcff */
[----:B------:R-:W-:Y:S02]  /*1d50*/  @!P0 IMAD.MOV.U32 R30, RZ, RZ, RZ ;  /* 0x000000ffff1e8224 */ /* 0x000fe400078e00ff */
[----:B------:R-:W-:Y:S02]  /*1d60*/  @P0 IMAD.MOV.U32 R30, RZ, RZ, RZ ;  /* 0x000000ffff1e0224 */ /* 0x000fe400078e00ff */
[----:B------:R-:W-:Y:S01]  /*1d70*/  @P0 IMAD.MOV.U32 R31, RZ, RZ, R2 ;  /* 0x000000ffff1f0224 */ /* 0x000fe200078e0002 */
[----:B------:R-:W-:Y:S06]  /*1d80*/  BRA `(.L_x_20) ;  /* 0x0000000000147947 */ /* 0x000fec0003800000 */
.L_x_22:
[----:B------:R-:W-:Y:S01]  /*1d90*/  LOP3.LUT R31, R23, 0x80000, RZ, 0xfc, !PT ;  /* 0x00080000171f7812 */ /* 0x000fe200078efcff */
[----:B------:R-:W-:Y:S01]  /*1da0*/  IMAD.MOV.U32 R30, RZ, RZ, R22 ;  /* 0x000000ffff1e7224 */ /* 0x000fe200078e0016 */
[----:B------:R-:W-:Y:S06]  /*1db0*/  BRA `(.L_x_20) ;  /* 0x0000000000087947 */ /* 0x000fec0003800000 */
.L_x_21:
[----:B------:R-:W-:Y:S01]  /*1dc0*/  LOP3.LUT R31, R27, 0x80000, RZ, 0xfc, !PT ;  /* 0x000800001b1f7812 */ /* 0x000fe200078efcff */
[----:B------:R-:W-:-:S07]  /*1dd0*/  IMAD.MOV.U32 R30, RZ, RZ, R26 ;  /* 0x000000ffff1e7224 */ /* 0x000fce00078e001a */
.L_x_20:
[----:B------:R-:W-:Y:S05]  /*1de0*/  BSYNC.RECONVERGENT B1 ;  /* 0x0000000000017941 */ /* 0x000fea0003800200 */
.L_x_18:
[----:B------:R-:W-:Y:S02]  /*1df0*/  IMAD.MOV.U32 R29, RZ, RZ, 0x0 ;  /* 0x00000000ff1d7424 */ /* 0x000fe400078e00ff */
[----:B------:R-:W-:Y:S02]  /*1e00*/  IMAD.MOV.U32 R2, RZ, RZ, R30 ;  /* 0x000000ffff027224 */ /* 0x000fe400078e001e */
[----:B------:R-:W-:Y:S01]  /*1e10*/  IMAD.MOV.U32 R3, RZ, RZ, R31 ;  /* 0x000000ffff037224 */ /* 0x000fe200078e001f */
[----:B------:R-:W-:Y:S06]  /*1e20*/  RET.REL.NODEC R28 `(_Z6kernelPdS_S_S_iiii) ;  /* 0xffffffe01c747950 */ /* 0x000fec0003c3ffff */
        .type           $_Z6kernelPdS_S_S_iiii$__internal_accurate_pow,@function
        .size           $_Z6kernelPdS_S_S_iiii$__internal_accurate_pow,(.L_x_27 - $_Z6kernelPdS_S_S_iiii$__internal_accurate_pow)
$_Z6kernelPdS_S_S_iiii$__internal_accurate_pow:
[----:B------:R-:W-:Y:S01]  /*1e30*/  ISETP.GT.U32.AND P6, PT, R23, 0xfffff, PT ;  /* 0x000fffff1700780c */ /* 0x000fe20003fc4070 */
[----:B------:R-:W-:Y:S01]  /*1e40*/  IMAD.MOV.U32 R20, RZ, RZ, R23 ;  /* 0x000000ffff147224 */ /* 0x000fe200078e0017 */
[----:B------:R-:W-:Y:S01]  /*1e50*/  UMOV UR8, 0x7d2cafe2 ;  /* 0x7d2cafe200087882 */ /* 0x000fe20000000000 */
[----:B------:R-:W-:Y:S01]  /*1e60*/  UMOV UR9, 0x3eb0f5ff ;  /* 0x3eb0f5ff00097882 */ /* 0x000fe20000000000 */
[----:B------:R-:W-:Y:S01]  /*1e70*/  UMOV UR10, 0x3b39803f ;  /* 0x3b39803f000a7882 */ /* 0x000fe20000000000 */
[----:B------:R-:W-:-:S08]  /*1e80*/  UMOV UR11, 0x3c7abc9e ;  /* 0x3c7abc9e000b7882 */ /* 0x000fd00000000000 */
[----:B------:R-:W-:Y:S01]  /*1e90*/  @!P6 DMUL R24, R22, 1.80143985094819840000e+16 ;  /* 0x435000001618e828 */ /* 0x000fe20000000000 */
[----:B------:R-:W-:-:S09]  /*1ea0*/  SHF.R.U32.HI R23, RZ, 0x14, R23 ;  /* 0x00000014ff177819 */ /* 0x000fd20000011617 */
[----:B------:R-:W-:Y:S01]  /*1eb0*/  @!P6 IMAD.MOV.U32 R20, RZ, RZ, R25 ;  /* 0x000000ffff14e224 */ /* 0x000fe200078e0019 */
[----:B------:R-:W-:Y:S01]  /*1ec0*/  @!P6 LEA.HI R23, R25, 0xffffffca, RZ, 0xc ;  /* 0xffffffca1917e811 */ /* 0x000fe200078f60ff */
[----:B------:R-:W-:-:S03]  /*1ed0*/  @!P6 IMAD.MOV.U32 R22, RZ, RZ, R24 ;  /* 0x000000ffff16e224 */ /* 0x000fc600078e0018 */
[----:B------:R-:W-:Y:S01]  /*1ee0*/  LOP3.LUT R20, R20, 0x800fffff, RZ, 0xc0, !PT ;  /* 0x800fffff14147812 */ /* 0x000fe200078ec0ff */
[----:B------:R-:W-:Y:S01]  /*1ef0*/  VIADD R45, R23, 0xfffffc01 ;  /* 0xfffffc01172d7836 */ /* 0x000fe20000000000 */
[----:B------:R-:W-:Y:S01]  /*1f00*/  MOV R36, R22 ;  /* 0x0000001600247202 */ /* 0x000fe20000000f00 */
[----:B------:R-:W-:Y:S01]  /*1f10*/  IMAD.MOV.U32 R22, RZ, RZ, 0x41ad3b5a ;  /* 0x41ad3b5aff167424 */ /* 0x000fe200078e00ff */
[----:B------:R-:W-:Y:S01]  /*1f20*/  LOP3.LUT R37, R20, 0x3ff00000, RZ, 0xfc, !PT ;  /* 0x3ff0000014257812 */ /* 0x000fe200078efcff */
[----:B------:R-:W-:-:S03]  /*1f30*/  IMAD.MOV.U32 R20, RZ, RZ, RZ ;  /* 0x000000ffff147224 */ /* 0x000fc600078e00ff */
[----:B------:R-:W-:-:S13]  /*1f40*/  ISETP.GE.U32.AND P6, PT, R37, 0x3ff6a09f, PT ;  /* 0x3ff6a09f2500780c */ /* 0x000fda0003fc6070 */
[----:B------:R-:W-:Y:S02]  /*1f50*/  @P6 VIADD R21, R37, 0xfff00000 ;  /* 0xfff0000025156836 */ /* 0x000fe40000000000 */
[----:B------:R-:W-:Y:S02]  /*1f60*/  @P6 VIADD R45, R23, 0xfffffc02 ;  /* 0xfffffc02172d6836 */ /* 0x000fe40000000000 */
[----:B------:R-:W-:Y:S02]  /*1f70*/  @P6 IMAD.MOV.U32 R37, RZ, RZ, R21 ;  /* 0x000000ffff256224 */ /* 0x000fe400078e0015 */
[----:B------:R-:W-:-:S04]  /*1f80*/  IMAD.MOV.U32 R23, RZ, RZ, 0x3ed0f5d2 ;  /* 0x3ed0f5d2ff177424 */ /* 0x000fc800078e00ff */
[C---:B------:R-:W-:Y:S02]  /*1f90*/  DADD R24, R36.reuse, 1 ;  /* 0x3ff0000024187429 */ /* 0x040fe40000000000 */
[----:B------:R-:W-:-:S04]  /*1fa0*/  DADD R36, R36, -1 ;  /* 0xbff0000024247429 */ /* 0x000fc80000000000 */
[----:B------:R-:W0:Y:S02]  /*1fb0*/  MUFU.RCP64H R21, R25 ;  /* 0x0000001900157308 */ /* 0x000e240000001800 */
[----:B0-----:R-:W-:-:S08]  /*1fc0*/  DFMA R30, -R24, R20, 1 ;  /* 0x3ff00000181e742b */ /* 0x001fd00000000114 */
[----:B------:R-:W-:-:S08]  /*1fd0*/  DFMA R30, R30, R30, R30 ;  /* 0x0000001e1e1e722b */ /* 0x000fd0000000001e */
[----:B------:R-:W-:-:S08]  /*1fe0*/  DFMA R30, R20, R30, R20 ;  /* 0x0000001e141e722b */ /* 0x000fd00000000014 */
[----:B------:R-:W-:-:S08]  /*1ff0*/  DMUL R20, R36, R30 ;  /* 0x0000001e24147228 */ /* 0x000fd00000000000 */
[----:B------:R-:W-:-:S08]  /*2000*/  DFMA R20, R36, R30, R20 ;  /* 0x0000001e2414722b */ /* 0x000fd00000000014 */
[-C--:B------:R-:W-:Y:S02]  /*2010*/  DMUL R34, R20, R20.reuse ;  /* 0x0000001414227228 */ /* 0x080fe40000000000 */
[----:B------:R-:W-:Y:S02]  /*2020*/  DADD R28, R36, -R20 ;  /* 0x00000000241c7229 */ /* 0x000fe40000000814 */
[----:B------:R-:W-:-:S04]  /*2030*/  DMUL R24, R20, R20 ;  /* 0x0000001414187228 */ /* 0x000fc80000000000 */
[----:B------:R-:W-:Y:S01]  /*2040*/  DFMA R22, R34, UR8, R22 ;  /* 0x0000000822167c2b */ /* 0x000fe20008000016 */
[----:B------:R-:W-:Y:S01]  /*2050*/  UMOV UR8, 0x75488a3f ;  /* 0x75488a3f00087882 */ /* 0x000fe20000000000 */
[----:B------:R-:W-:Y:S01]  /*2060*/  UMOV UR9, 0x3ef3b20a ;  /* 0x3ef3b20a00097882 */ /* 0x000fe20000000000 */
[----:B------:R-:W-:-:S05]  /*2070*/  DADD R28, R28, R28 ;  /* 0x000000001c1c7229 */ /* 0x000fca000000001c */
[----:B------:R-:W-:Y:S01]  /*2080*/  DFMA R32, R34, R22, UR8 ;  /* 0x0000000822207e2b */ /* 0x000fe20008000016 */
[----:B------:R-:W-:Y:S01]  /*2090*/  UMOV UR8, 0xe4faecd5 ;  /* 0xe4faecd500087882 */ /* 0x000fe20000000000 */
[----:B------:R-:W-:Y:S01]  /*20a0*/  UMOV UR9, 0x3f1745cd ;  /* 0x3f1745cd00097882 */ /* 0x000fe20000000000 */
[----:B------:R-:W-:-:S05]  /*20b0*/  DFMA R28, R36, -R20, R28 ;  /* 0x80000014241c722b */ /* 0x000fca000000001c */
[----:B------:R-:W-:Y:S01]  /*20c0*/  DFMA R32, R34, R32, UR8 ;  /* 0x0000000822207e2b */ /* 0x000fe20008000020 */
[----:B------:R-:W-:Y:S01]  /*20d0*/  UMOV UR8, 0x258a578b ;  /* 0x258a578b00087882 */ /* 0x000fe20000000000 */
[----:B------:R-:W-:Y:S01]  /*20e0*/  UMOV UR9, 0x3f3c71c7 ;  /* 0x3f3c71c700097882 */ /* 0x000fe20000000000 */
[----:B------:R-:W-:-:S05]  /*20f0*/  DMUL R28, R30, R28 ;  /* 0x0000001c1e1c7228 */ /* 0x000fca0000000000 */
[----:B------:R-:W-:Y:S01]  /*2100*/  DFMA R32, R34, R32, UR8 ;  /* 0x0000000822207e2b */ /* 0x000fe20008000020 */
[----:B------:R-:W-:Y:S01]  /*2110*/  UMOV UR8, 0x9242b910 ;  /* 0x9242b91000087882 */ /* 0x000fe20000000000 */
[----:B------:R-:W-:-:S03]  /*2120*/  UMOV UR9, 0x3f624924 ;  /* 0x3f62492400097882 */ /* 0x000fc60000000000 */
[----:B------:R-:W-:Y:S02]  /*2130*/  VIADD R37, R29, 0x100000 ;  /* 0x001000001d257836 */ /* 0x000fe40000000000 */
[----:B------:R-:W-:Y:S01]  /*2140*/  IMAD.MOV.U32 R36, RZ, RZ, R28 ;  /* 0x000000ffff247224 */ /* 0x000fe200078e001c */
[----:B------:R-:W-:Y:S01]  /*2150*/  DFMA R32, R34, R32, UR8 ;  /* 0x0000000822207e2b */ /* 0x000fe20008000020 */
[----:B------:R-:W-:Y:S01]  /*2160*/  UMOV UR8, 0x99999dfb ;  /* 0x99999dfb00087882 */ /* 0x000fe20000000000 */
[----:B------:R-:W-:-:S06]  /*2170*/  UMOV UR9, 0x3f899999 ;  /* 0x3f89999900097882 */ /* 0x000fcc0000000000 */
[----:B------:R-:W-:Y:S01]  /*2180*/  DFMA R32, R34, R32, UR8 ;  /* 0x0000000822207e2b */ /* 0x000fe20008000020 */
[----:B------:R-:W-:Y:S01]  /*2190*/  UMOV UR8, 0x55555555 ;  /* 0x5555555500087882 */ /* 0x000fe20000000000 */
[----:B------:R-:W-:-:S06]  /*21a0*/  UMOV UR9, 0x3fb55555 ;  /* 0x3fb5555500097882 */ /* 0x000fcc0000000000 */
[----:B------:R-:W-:-:S08]  /*21b0*/  DFMA R22, R34, R32, UR8 ;  /* 0x0000000822167e2b */ /* 0x000fd00008000020 */
[----:B------:R-:W-:Y:S01]  /*21c0*/  DADD R26, -R22, UR8 ;  /* 0x00000008161a7e29 */ /* 0x000fe20008000100 */
[----:B------:R-:W-:Y:S01]  /*21d0*/  UMOV UR8, 0xb9e7b0 ;  /* 0x00b9e7b000087882 */ /* 0x000fe20000000000 */
[----:B------:R-:W-:-:S06]  /*21e0*/  UMOV UR9, 0x3c46a4cb ;  /* 0x3c46a4cb00097882 */ /* 0x000fcc0000000000 */
[----:B------:R-:W-:Y:S02]  /*21f0*/  DFMA R32, R34, R32, R26 ;  /* 0x000000202220722b */ /* 0x000fe4000000001a */
[C---:B------:R-:W-:Y:S02]  /*2200*/  DMUL R26, R20.reuse, R24 ;  /* 0x00000018141a7228 */ /* 0x040fe40000000000 */
[----:B------:R-:W-:-:S04]  /*2210*/  DFMA R34, R20, R20, -R24 ;  /* 0x000000141422722b */ /* 0x000fc80000000818 */
[----:B------:R-:W-:Y:S01]  /*2220*/  DADD R30, R32, -UR8 ;  /* 0x80000008201e7e29 */ /* 0x000fe20008000000 */
[----:B------:R-:W-:Y:S01]  /*2230*/  UMOV UR8, 0x80000000 ;  /* 0x8000000000087882 */ /* 0x000fe20000000000 */
[C---:B------:R-:W-:Y:S01]  /*2240*/  DFMA R32, R20.reuse, R24, -R26 ;  /* 0x000000181420722b */ /* 0x040fe2000000081a */
[----:B------:R-:W-:Y:S01]  /*2250*/  UMOV UR9, 0x43300000 ;  /* 0x4330000000097882 */ /* 0x000fe20000000000 */
[----:B------:R-:W-:-:S04]  /*2260*/  DFMA R34, R20, R36, R34 ;  /* 0x000000241422722b */ /* 0x000fc80000000022 */
[----:B------:R-:W-:Y:S02]  /*2270*/  DADD R38, R22, R30 ;  /* 0x0000000016267229 */ /* 0x000fe4000000001e */
[----:B------:R-:W-:-:S06]  /*2280*/  DFMA R32, R28, R24, R32 ;  /* 0x000000181c20722b */ /* 0x000fcc0000000020 */
[----:B------:R-:W-:Y:S02]  /*2290*/  DMUL R24, R38, R26 ;  /* 0x0000001a26187228 */ /* 0x000fe40000000000 */
[----:B------:R-:W-:Y:S02]  /*22a0*/  DFMA R32, R20, R34, R32 ;  /* 0x000000221420722b */ /* 0x000fe40000000020 */
[----:B------:R-:W-:-:S04]  /*22b0*/  DADD R34, R22, -R38 ;  /* 0x0000000016227229 */ /* 0x000fc80000000826 */
[----:B------:R-:W-:-:S04]  /*22c0*/  DFMA R22, R38, R26, -R24 ;  /* 0x0000001a2616722b */ /* 0x000fc80000000818 */
[----:B------:R-:W-:-:S04]  /*22d0*/  DADD R34, R30, R34 ;  /* 0x000000001e227229 */ /* 0x000fc80000000022 */
[----:B------:R-:W-:-:S08]  /*22e0*/  DFMA R22, R38, R32, R22 ;  /* 0x000000202616722b */ /* 0x000fd00000000016 */
[----:B------:R-:W-:-:S08]  /*22f0*/  DFMA R34, R34, R26, R22 ;  /* 0x0000001a2222722b */ /* 0x000fd00000000016 */
[----:B------:R-:W-:-:S08]  /*2300*/  DADD R26, R24, R34 ;  /* 0x00000000181a7229 */ /* 0x000fd00000000022 */
[--C-:B------:R-:W-:Y:S02]  /*2310*/  DADD R22, R20, R26.reuse ;  /* 0x0000000014167229 */ /* 0x100fe4000000001a */
[----:B------:R-:W-:-:S06]  /*2320*/  DADD R24, R24, -R26 ;  /* 0x0000000018187229 */ /* 0x000fcc000000081a */
[----:B------:R-:W-:Y:S02]  /*2330*/  DADD R20, R20, -R22 ;  /* 0x0000000014147229 */ /* 0x000fe40000000816 */
[----:B------:R-:W-:-:S06]  /*2340*/  DADD R24, R34, R24 ;  /* 0x0000000022187229 */ /* 0x000fcc0000000018 */
[----:B------:R-:W-:-:S08]  /*2350*/  DADD R20, R26, R20 ;  /* 0x000000001a147229 */ /* 0x000fd00000000014 */
[----:B------:R-:W-:Y:S01]  /*2360*/  DADD R20, R24, R20 ;  /* 0x0000000018147229 */ /* 0x000fe20000000014 */
[----:B------:R-:W-:Y:S01]  /*2370*/  LOP3.LUT R24, R45, 0x80000000, RZ, 0x3c, !PT ;  /* 0x800000002d187812 */ /* 0x000fe200078e3cff */
[----:B------:R-:W-:-:S06]  /*2380*/  IMAD.MOV.U32 R25, RZ, RZ, 0x43300000 ;  /* 0x43300000ff197424 */ /* 0x000fcc00078e00ff */
[----:B------:R-:W-:Y:S02]  /*2390*/  DADD R28, R28, R20 ;  /* 0x000000001c1c7229 */ /* 0x000fe40000000014 */
[----:B------:R-:W-:Y:S01]  /*23a0*/  DADD R24, R24, -UR8 ;  /* 0x8000000818187e29 */ /* 0x000fe20008000000 */
[----:B------:R-:W-:Y:S01]  /*23b0*/  UMOV UR8, 0xfefa39ef ;  /* 0xfefa39ef00087882 */ /* 0x000fe20000000000 */
[----:B------:R-:W-:-:S04]  /*23c0*/  UMOV UR9, 0x3fe62e42 ;  /* 0x3fe62e4200097882 */ /* 0x000fc80000000000 */
[----:B------:R-:W-:-:S08]  /*23d0*/  DADD R26, R22, R28 ;  /* 0x00000000161a7229 */ /* 0x000fd0000000001c */
[--C-:B------:R-:W-:Y:S02]  /*23e0*/  DFMA R20, R24, UR8, R26.reuse ;  /* 0x0000000818147c2b */ /* 0x100fe4000800001a */
[----:B------:R-:W-:-:S06]  /*23f0*/  DADD R30, R22, -R26 ;  /* 0x00000000161e7229 */ /* 0x000fcc000000081a */
[----:B------:R-:W-:Y:S02]  /*2400*/  DFMA R22, R24, -UR8, R20 ;  /* 0x8000000818167c2b */ /* 0x000fe40008000014 */
[----:B------:R-:W-:-:S06]  /*2410*/  DADD R30, R28, R30 ;  /* 0x000000001c1e7229 */ /* 0x000fcc000000001e */
[----:B------:R-:W-:-:S08]  /*2420*/  DADD R22, -R26, R22 ;  /* 0x000000001a167229 */ /* 0x000fd00000000116 */
[----:B------:R-:W-:-:S08]  /*2430*/  DADD R22, R30, -R22 ;  /* 0x000000001e167229 */ /* 0x000fd00000000816 */
[----:B------:R-:W-:-:S08]  /*2440*/  DFMA R24, R24, UR10, R22 ;  /* 0x0000000a18187c2b */ /* 0x000fd00008000016 */
[----:B------:R-:W-:-:S08]  /*2450*/  DADD R22, R20, R24 ;  /* 0x0000000014167229 */ /* 0x000fd00000000018 */
[----:B------:R-:W-:Y:S02]  /*2460*/  DADD R20, R20, -R22 ;  /* 0x0000000014147229 */ /* 0x000fe40000000816 */
[----:B------:R-:W-:-:S06]  /*2470*/  DMUL R30, R22, 2 ;  /* 0x40000000161e7828 */ /* 0x000fcc0000000000 */
[----:B------:R-:W-:Y:S02]  /*2480*/  DADD R20, R24, R20 ;  /* 0x0000000018147229 */ /* 0x000fe40000000014 */
[----:B------:R-:W-:Y:S01]  /*2490*/  DFMA R28, R22, 2, -R30 ;  /* 0x40000000161c782b */ /* 0x000fe2000000081e */
[----:B------:R-:W-:Y:S02]  /*24a0*/  IMAD.MOV.U32 R22, RZ, RZ, 0x652b82fe ;  /* 0x652b82feff167424 */ /* 0x000fe400078e00ff */
[----:B------:R-:W-:-:S05]  /*24b0*/  IMAD.MOV.U32 R23, RZ, RZ, 0x3ff71547 ;  /* 0x3ff71547ff177424 */ /* 0x000fca00078e00ff */
[----:B------:R-:W-:-:S08]  /*24c0*/  DFMA R28, R20, 2, R28 ;  /* 0x40000000141c782b */ /* 0x000fd0000000001c */
[----:B------:R-:W-:-:S08]  /*24d0*/  DADD R20, R30, R28 ;  /* 0x000000001e147229 */ /* 0x000fd0000000001c */
[----:B------:R-:W-:Y:S02]  /*24e0*/  DFMA R22, R20, R22, 6.75539944105574400000e+15 ;  /* 0x433800001416742b */ /* 0x000fe40000000016 */
[----:B------:R-:W-:Y:S01]  /*24f0*/  FSETP.GEU.AND P6, PT, |R21|, 4.1917929649353027344, PT ;  /* 0x4086232b1500780b */ /* 0x000fe20003fce200 */
[----:B------:R-:W-:-:S05]  /*2500*/  DADD R30, R30, -R20 ;  /* 0x000000001e1e7229 */ /* 0x000fca0000000814 */
[----:B------:R-:W-:-:S03]  /*2510*/  DADD R24, R22, -6.75539944105574400000e+15 ;  /* 0xc338000016187429 */ /* 0x000fc60000000000 */
[----:B------:R-:W-:-:S05]  /*2520*/  DADD R30, R28, R30 ;  /* 0x000000001c1e7229 */ /* 0x000fca000000001e */
[----:B------:R-:W-:Y:S01]  /*2530*/  DFMA R26, R24, -UR8, R20 ;  /* 0x80000008181a7c2b */ /* 0x000fe20008000014 */
[----:B------:R-:W-:Y:S01]  /*2540*/  UMOV UR8, 0x3b39803f ;  /* 0x3b39803f00087882 */ /* 0x000fe20000000000 */
[----:B------:R-:W-:-:S06]  /*2550*/  UMOV UR9, 0x3c7abc9e ;  /* 0x3c7abc9e00097882 */ /* 0x000fcc0000000000 */
[----:B------:R-:W-:Y:S01]  /*2560*/  DFMA R26, R24, -UR8, R26 ;  /* 0x80000008181a7c2b */ /* 0x000fe2000800001a */
[----:B------:R-:W-:Y:S01]  /*2570*/  UMOV UR8, 0x69ce2bdf ;  /* 0x69ce2bdf00087882 */ /* 0x000fe20000000000 */
[----:B------:R-:W-:Y:S01]  /*2580*/  IMAD.MOV.U32 R24, RZ, RZ, -0x35dec16 ;  /* 0xfca213eaff187424 */ /* 0x000fe200078e00ff */
[----:B------:R-:W-:Y:S01]  /*2590*/  UMOV UR9, 0x3e5ade15 ;  /* 0x3e5ade1500097882 */ /* 0x000fe20000000000 */
[----:B------:R-:W-:-:S06]  /*25a0*/  IMAD.MOV.U32 R25, RZ, RZ, 0x3e928af3 ;  /* 0x3e928af3ff197424 */ /* 0x000fcc00078e00ff */
[----:B------:R-:W-:Y:S01]  /*25b0*/  DFMA R24, R26, UR8, R24 ;  /* 0x000000081a187c2b */ /* 0x000fe20008000018 */
[----:B------:R-:W-:Y:S01]  /*25c0*/  UMOV UR8, 0x62401315 ;  /* 0x6240131500087882 */ /* 0x000fe20000000000 */
[----:B------:R-:W-:-:S06]  /*25d0*/  UMOV UR9, 0x3ec71dee ;  /* 0x3ec71dee00097882 */ /* 0x000fcc0000000000 */
[----:B------:R-:W-:Y:S01]  /*25e0*/  DFMA R24, R26, R24, UR8 ;  /* 0x000000081a187e2b */ /* 0x000fe20008000018 */
        /* <DEDUP_REMOVED lines=20> */
[----:B------:R-:W-:-:S08]  /*2730*/  DFMA R24, R26, R24, UR8 ;  /* 0x000000081a187e2b */ /* 0x000fd00008000018 */
[----:B------:R-:W-:-:S08]  /*2740*/  DFMA R24, R26, R24, 1 ;  /* 0x3ff000001a18742b */ /* 0x000fd00000000018 */
[----:B------:R-:W-:-:S10]  /*2750*/  DFMA R24, R26, R24, 1 ;  /* 0x3ff000001a18742b */ /* 0x000fd40000000018 */
[----:B------:R-:W-:Y:S02]  /*2760*/  IMAD R27, R22, 0x100000, R25 ;  /* 0x00100000161b7824 */ /* 0x000fe400078e0219 */
[----:B------:R-:W-:Y:S01]  /*2770*/  IMAD.MOV.U32 R26, RZ, RZ, R24 ;  /* 0x000000ffff1a7224 */ /* 0x000fe200078e0018 */
[----:B------:R-:W-:Y:S06]  /*2780*/  @!P6 BRA `(.L_x_23) ;  /* 0x000000000030e947 */ /* 0x000fec0003800000 */
[C---:B------:R-:W-:Y:S02]  /*2790*/  DADD R26, R20.reuse, +INF ;  /* 0x7ff00000141a7429 */ /* 0x040fe40000000000 */
[----:B------:R-:W-:-:S08]  /*27a0*/  DSETP.GEU.AND P6, PT, R20, RZ, PT ;  /* 0x000000ff1400722a */ /* 0x000fd00003fce000 */
[----:B------:R-:W-:Y:S02]  /*27b0*/  FSEL R26, R26, RZ, P6 ;  /* 0x000000ff1a1a7208 */ /* 0x000fe40003000000 */
[----:B------:R-:W-:Y:S02]  /*27c0*/  FSEL R27, R27, RZ, P6 ;  /* 0x000000ff1b1b7208 */ /* 0x000fe40003000000 */
[----:B------:R-:W-:-:S13]  /*27d0*/  FSETP.GEU.AND P6, PT, |R21|, 4.2275390625, PT ;  /* 0x408748001500780b */ /* 0x000fda0003fce200 */
[----:B------:R-:W-:-:S04]  /*27e0*/  @!P6 LEA.HI R20, R22, R22, RZ, 0x1 ;  /* 0x000000161614e211 */ /* 0x000fc800078f08ff */
[----:B------:R-:W-:-:S05]  /*27f0*/  @!P6 SHF.R.S32.HI R21, RZ, 0x1, R20 ;  /* 0x00000001ff15e819 */ /* 0x000fca0000011414 */
[----:B------:R-:W-:Y:S02]  /*2800*/  @!P6 IMAD.IADD R20, R22, 0x1, -R21 ;  /* 0x000000011614e824 */ /* 0x000fe400078e0a15 */
[----:B------:R-:W-:-:S03]  /*2810*/  @!P6 IMAD R25, R21, 0x100000, R25 ;  /* 0x001000001519e824 */ /* 0x000fc600078e0219 */
[----:B------:R-:W-:Y:S01]  /*2820*/  @!P6 LEA R21, R20, 0x3ff00000, 0x14 ;  /* 0x3ff000001415e811 */ /* 0x000fe200078ea0ff */
[----:B------:R-:W-:-:S06]  /*2830*/  @!P6 IMAD.MOV.U32 R20, RZ, RZ, RZ ;  /* 0x000000ffff14e224 */ /* 0x000fcc00078e00ff */
[----:B------:R-:W-:-:S11]  /*2840*/  @!P6 DMUL R26, R24, R20 ;  /* 0x00000014181ae228 */ /* 0x000fd60000000000 */
.L_x_23:
[----:B------:R-:W-:Y:S01]  /*2850*/  DFMA R30, R30, R26, R26 ;  /* 0x0000001a1e1e722b */ /* 0x000fe2000000001a */
[----:B------:R-:W-:Y:S01]  /*2860*/  IMAD.MOV.U32 R22, RZ, RZ, R2 ;  /* 0x000000ffff167224 */ /* 0x000fe200078e0002 */
[----:B------:R-:W-:Y:S01]  /*2870*/  DSETP.NEU.AND P6, PT, |R26|, +INF , PT ;  /* 0x7ff000001a00742a */ /* 0x000fe20003fcd200 */
[----:B------:R-:W-:-:S07]  /*2880*/  IMAD.MOV.U32 R23, RZ, RZ, 0x0 ;  /* 0x00000000ff177424 */ /* 0x000fce00078e00ff */
[----:B------:R-:W-:Y:S02]  /*2890*/  FSEL R20, R26, R30, !P6 ;  /* 0x0000001e1a147208 */ /* 0x000fe40007000000 */
[----:B------:R-:W-:Y:S01]  /*28a0*/  FSEL R26, R27, R31, !P6 ;  /* 0x0000001f1b1a7208 */ /* 0x000fe20007000000 */
[----:B------:R-:W-:Y:S06]  /*28b0*/  RET.REL.NODEC R22 `(_Z6kernelPdS_S_S_iiii) ;  /* 0xffffffd416d07950 */ /* 0x000fec0003c3ffff */
.L_x_24:
[----:B------:R-:W-:-:S00]  /*28c0*/  BRA `(.L_x_24) ;  /* 0xfffffffc00fc7947 */ /* 0x000fc0000383ffff */
[----:B------:R-:W-:-:S00]  /*28d0*/  NOP ;  /* 0x0000000000007918 */ /* 0x000fc00000000000 */
        /* <DEDUP_REMOVED lines=10> */
.L_x_27:


//--------------------- .nv.shared.reserved.0     --------------------------
	.section	.nv.shared.reserved.0,"aw",@nobits
	.weak		__nv_reservedSMEM_offset_0_alias
	.size		__nv_reservedSMEM_offset_0_alias, 0, 64
	.other		__nv_reservedSMEM_offset_0_alias,@"STO_CUDA_RESERVED_SHARED STV_DEFAULT"
__nv_reservedSMEM_offset_0_alias:
	.zero		0
	.zero		64


//--------------------- .nv.constant0._Z6kernelPdS_S_S_iiii --------------------------
	.section	.nv.constant0._Z6kernelPdS_S_S_iiii,"a",@progbits
	.sectionflags	@""
	.align	4
.nv.constant0._Z6kernelPdS_S_S_iiii:
	.zero		944


//--------------------- SYMBOLS --------------------------

	.type		.nv.reservedSmem.offset0,@object
	.size		.nv.reservedSmem.offset0,0x4
